//
// Generated by NVIDIA NVVM Compiler
//
// Compiler Build ID: CL-36424714
// Cuda compilation tools, release 13.0, V13.0.88
// Based on NVVM 20.0.0
//

.version 9.0
.target sm_100
.address_size 64

	// .globl	_Z12naive_kernelPdS_S_m
// _ZZ14blocked_kernelPdS_S_mE4Asub has been demoted
// _ZZ14blocked_kernelPdS_S_mE4Bsub has been demoted

.visible .entry _Z12naive_kernelPdS_S_m(
	.param .u64 .ptr .align 1 _Z12naive_kernelPdS_S_m_param_0,
	.param .u64 .ptr .align 1 _Z12naive_kernelPdS_S_m_param_1,
	.param .u64 .ptr .align 1 _Z12naive_kernelPdS_S_m_param_2,
	.param .u64 _Z12naive_kernelPdS_S_m_param_3
)
{
	.reg .pred 	%p<10>;
	.reg .b32 	%r<9>;
	.reg .b64 	%rd<105>;
	.reg .b64 	%fd<67>;

	ld.param.u64 	%rd25, [_Z12naive_kernelPdS_S_m_param_0];
	ld.param.u64 	%rd26, [_Z12naive_kernelPdS_S_m_param_1];
	ld.param.u64 	%rd24, [_Z12naive_kernelPdS_S_m_param_3];
	cvta.to.global.u64 	%rd1, %rd26;
	cvta.to.global.u64 	%rd2, %rd25;
	mov.u32 	%r1, %ctaid.x;
	mov.u32 	%r2, %ntid.x;
	mov.u32 	%r3, %tid.x;
	mad.lo.s32 	%r4, %r1, %r2, %r3;
	mov.u32 	%r5, %ctaid.y;
	mov.u32 	%r6, %ntid.y;
	mov.u32 	%r7, %tid.y;
	mad.lo.s32 	%r8, %r5, %r6, %r7;
	cvt.u64.u32 	%rd3, %r8;
	cvt.s64.s32 	%rd4, %r4;
	max.u64 	%rd27, %rd3, %rd4;
	setp.ge.u64 	%p1, %rd27, %rd24;
	@%p1 bra 	$L__BB0_13;
	mul.lo.s64 	%rd5, %rd24, %rd3;
	add.s64 	%rd29, %rd24, -1;
	and.b64  	%rd6, %rd24, 7;
	setp.lt.u64 	%p2, %rd29, 7;
	mov.f64 	%fd66, 0d0000000000000000;
	mov.b64 	%rd103, 0;
	@%p2 bra 	$L__BB0_4;
	and.b64  	%rd103, %rd24, -8;
	shl.b64 	%rd30, %rd4, 3;
	add.s64 	%rd100, %rd1, %rd30;
	shl.b64 	%rd9, %rd24, 6;
	shl.b64 	%rd31, %rd5, 3;
	add.s64 	%rd32, %rd31, %rd2;
	add.s64 	%rd99, %rd32, 32;
	mov.f64 	%fd66, 0d0000000000000000;
	mov.u64 	%rd101, %rd103;
$L__BB0_3:
	.pragma "nounroll";
	ld.global.f64 	%fd16, [%rd99+-32];
	ld.global.f64 	%fd17, [%rd100];
	fma.rn.f64 	%fd18, %fd16, %fd17, %fd66;
	ld.global.f64 	%fd19, [%rd99+-24];
	shl.b64 	%rd33, %rd24, 3;
	add.s64 	%rd34, %rd100, %rd33;
	ld.global.f64 	%fd20, [%rd34];
	fma.rn.f64 	%fd21, %fd19, %fd20, %fd18;
	ld.global.f64 	%fd22, [%rd99+-16];
	add.s64 	%rd35, %rd34, %rd33;
	ld.global.f64 	%fd23, [%rd35];
	fma.rn.f64 	%fd24, %fd22, %fd23, %fd21;
	ld.global.f64 	%fd25, [%rd99+-8];
	add.s64 	%rd36, %rd35, %rd33;
	ld.global.f64 	%fd26, [%rd36];
	fma.rn.f64 	%fd27, %fd25, %fd26, %fd24;
	ld.global.f64 	%fd28, [%rd99];
	add.s64 	%rd37, %rd36, %rd33;
	ld.global.f64 	%fd29, [%rd37];
	fma.rn.f64 	%fd30, %fd28, %fd29, %fd27;
	ld.global.f64 	%fd31, [%rd99+8];
	add.s64 	%rd38, %rd37, %rd33;
	ld.global.f64 	%fd32, [%rd38];
	fma.rn.f64 	%fd33, %fd31, %fd32, %fd30;
	ld.global.f64 	%fd34, [%rd99+16];
	add.s64 	%rd39, %rd38, %rd33;
	ld.global.f64 	%fd35, [%rd39];
	fma.rn.f64 	%fd36, %fd34, %fd35, %fd33;
	ld.global.f64 	%fd37, [%rd99+24];
	add.s64 	%rd40, %rd39, %rd33;
	ld.global.f64 	%fd38, [%rd40];
	fma.rn.f64 	%fd66, %fd37, %fd38, %fd36;
	add.s64 	%rd101, %rd101, -8;
	add.s64 	%rd100, %rd100, %rd9;
	add.s64 	%rd99, %rd99, 64;
	setp.ne.s64 	%p3, %rd101, 0;
	@%p3 bra 	$L__BB0_3;
$L__BB0_4:
	setp.eq.s64 	%p4, %rd6, 0;
	@%p4 bra 	$L__BB0_12;
	and.b64  	%rd18, %rd24, 3;
	setp.lt.u64 	%p5, %rd6, 4;
	@%p5 bra 	$L__BB0_7;
	add.s64 	%rd41, %rd103, %rd5;
	shl.b64 	%rd42, %rd41, 3;
	add.s64 	%rd43, %rd2, %rd42;
	ld.global.f64 	%fd40, [%rd43];
	mad.lo.s64 	%rd44, %rd103, %rd24, %rd4;
	shl.b64 	%rd45, %rd44, 3;
	add.s64 	%rd46, %rd1, %rd45;
	ld.global.f64 	%fd41, [%rd46];
	fma.rn.f64 	%fd42, %fd40, %fd41, %fd66;
	add.s64 	%rd47, %rd103, 1;
	and.b64  	%rd48, %rd47, 4294967295;
	add.s64 	%rd49, %rd48, %rd5;
	shl.b64 	%rd50, %rd49, 3;
	add.s64 	%rd51, %rd2, %rd50;
	ld.global.f64 	%fd43, [%rd51];
	mad.lo.s64 	%rd52, %rd48, %rd24, %rd4;
	shl.b64 	%rd53, %rd52, 3;
	add.s64 	%rd54, %rd1, %rd53;
	ld.global.f64 	%fd44, [%rd54];
	fma.rn.f64 	%fd45, %fd43, %fd44, %fd42;
	add.s64 	%rd55, %rd103, 2;
	and.b64  	%rd56, %rd55, 4294967295;
	add.s64 	%rd57, %rd56, %rd5;
	shl.b64 	%rd58, %rd57, 3;
	add.s64 	%rd59, %rd2, %rd58;
	ld.global.f64 	%fd46, [%rd59];
	mad.lo.s64 	%rd60, %rd56, %rd24, %rd4;
	shl.b64 	%rd61, %rd60, 3;
	add.s64 	%rd62, %rd1, %rd61;
	ld.global.f64 	%fd47, [%rd62];
	fma.rn.f64 	%fd48, %fd46, %fd47, %fd45;
	add.s64 	%rd63, %rd103, 3;
	and.b64  	%rd64, %rd63, 4294967295;
	add.s64 	%rd65, %rd64, %rd5;
	shl.b64 	%rd66, %rd65, 3;
	add.s64 	%rd67, %rd2, %rd66;
	ld.global.f64 	%fd49, [%rd67];
	mad.lo.s64 	%rd68, %rd64, %rd24, %rd4;
	shl.b64 	%rd69, %rd68, 3;
	add.s64 	%rd70, %rd1, %rd69;
	ld.global.f64 	%fd50, [%rd70];
	fma.rn.f64 	%fd66, %fd49, %fd50, %fd48;
	add.s64 	%rd71, %rd103, 4;
	and.b64  	%rd103, %rd71, 4294967295;
$L__BB0_7:
	setp.eq.s64 	%p6, %rd18, 0;
	@%p6 bra 	$L__BB0_12;
	setp.eq.s64 	%p7, %rd18, 1;
	@%p7 bra 	$L__BB0_10;
	add.s64 	%rd72, %rd103, %rd5;
	shl.b64 	%rd73, %rd72, 3;
	add.s64 	%rd74, %rd2, %rd73;
	ld.global.f64 	%fd52, [%rd74];
	mad.lo.s64 	%rd75, %rd103, %rd24, %rd4;
	shl.b64 	%rd76, %rd75, 3;
	add.s64 	%rd77, %rd1, %rd76;
	ld.global.f64 	%fd53, [%rd77];
	fma.rn.f64 	%fd54, %fd52, %fd53, %fd66;
	add.s64 	%rd78, %rd103, 1;
	and.b64  	%rd79, %rd78, 4294967295;
	add.s64 	%rd80, %rd79, %rd5;
	shl.b64 	%rd81, %rd80, 3;
	add.s64 	%rd82, %rd2, %rd81;
	ld.global.f64 	%fd55, [%rd82];
	mad.lo.s64 	%rd83, %rd79, %rd24, %rd4;
	shl.b64 	%rd84, %rd83, 3;
	add.s64 	%rd85, %rd1, %rd84;
	ld.global.f64 	%fd56, [%rd85];
	fma.rn.f64 	%fd66, %fd55, %fd56, %fd54;
	add.s64 	%rd86, %rd103, 2;
	and.b64  	%rd103, %rd86, 4294967295;
$L__BB0_10:
	and.b64  	%rd87, %rd24, 1;
	setp.eq.b64 	%p8, %rd87, 1;
	not.pred 	%p9, %p8;
	@%p9 bra 	$L__BB0_12;
	add.s64 	%rd88, %rd103, %rd5;
	shl.b64 	%rd89, %rd88, 3;
	add.s64 	%rd90, %rd2, %rd89;
	ld.global.f64 	%fd57, [%rd90];
	mad.lo.s64 	%rd91, %rd103, %rd24, %rd4;
	shl.b64 	%rd92, %rd91, 3;
	add.s64 	%rd93, %rd1, %rd92;
	ld.global.f64 	%fd58, [%rd93];
	fma.rn.f64 	%fd66, %fd57, %fd58, %fd66;
$L__BB0_12:
	ld.param.u64 	%rd98, [_Z12naive_kernelPdS_S_m_param_2];
	add.s64 	%rd94, %rd5, %rd4;
	cvta.to.global.u64 	%rd95, %rd98;
	shl.b64 	%rd96, %rd94, 3;
	add.s64 	%rd97, %rd95, %rd96;
	st.global.f64 	[%rd97], %fd66;
$L__BB0_13:
	ret;

}
	// .globl	_Z14blocked_kernelPdS_S_m
.visible .entry _Z14blocked_kernelPdS_S_m(
	.param .u64 .ptr .align 1 _Z14blocked_kernelPdS_S_m_param_0,
	.param .u64 .ptr .align 1 _Z14blocked_kernelPdS_S_m_param_1,
	.param .u64 .ptr .align 1 _Z14blocked_kernelPdS_S_m_param_2,
	.param .u64 _Z14blocked_kernelPdS_S_m_param_3
)
{
	.reg .pred 	%p<4>;
	.reg .b32 	%r<17>;
	.reg .b64 	%rd<36>;
	.reg .b64 	%fd<105>;
	// demoted variable
	.shared .align 8 .b8 _ZZ14blocked_kernelPdS_S_mE4Asub[8192];
	// demoted variable
	.shared .align 8 .b8 _ZZ14blocked_kernelPdS_S_mE4Bsub[8192];
	ld.param.u64 	%rd13, [_Z14blocked_kernelPdS_S_m_param_0];
	ld.param.u64 	%rd14, [_Z14blocked_kernelPdS_S_m_param_1];
	ld.param.u64 	%rd15, [_Z14blocked_kernelPdS_S_m_param_2];
	ld.param.u64 	%rd16, [_Z14blocked_kernelPdS_S_m_param_3];
	mov.u32 	%r9, %ctaid.x;
	mov.u32 	%r10, %ntid.x;
	mov.u32 	%r1, %tid.x;
	mad.lo.s32 	%r2, %r9, %r10, %r1;
	mov.u32 	%r11, %ctaid.y;
	mov.u32 	%r12, %ntid.y;
	mov.u32 	%r3, %tid.y;
	mad.lo.s32 	%r4, %r11, %r12, %r3;
	setp.lt.u64 	%p1, %rd16, 32;
	mov.f64 	%fd104, 0d0000000000000000;
	@%p1 bra 	$L__BB1_3;
	cvt.u64.u32 	%rd18, %r4;
	shl.b32 	%r13, %r3, 8;
	mov.u32 	%r14, _ZZ14blocked_kernelPdS_S_mE4Asub;
	add.s32 	%r5, %r14, %r13;
	shl.b32 	%r15, %r1, 3;
	add.s32 	%r6, %r5, %r15;
	cvt.s64.s32 	%rd19, %r2;
	mov.u32 	%r16, _ZZ14blocked_kernelPdS_S_mE4Bsub;
	add.s32 	%r8, %r16, %r15;
	add.s32 	%r7, %r8, %r13;
	cvt.u64.u32 	%rd20, %r3;
	mad.lo.s64 	%rd21, %rd16, %rd20, %rd19;
	shl.b64 	%rd22, %rd21, 3;
	cvta.to.global.u64 	%rd23, %rd14;
	add.s64 	%rd34, %rd23, %rd22;
	shl.b64 	%rd2, %rd16, 8;
	cvt.u64.u32 	%rd24, %r1;
	mad.lo.s64 	%rd25, %rd16, %rd18, %rd24;
	shl.b64 	%rd26, %rd25, 3;
	cvta.to.global.u64 	%rd27, %rd13;
	add.s64 	%rd33, %rd27, %rd26;
	shr.u64 	%rd4, %rd16, 5;
	mov.f64 	%fd104, 0d0000000000000000;
	mov.b64 	%rd35, 0;
$L__BB1_2:
	ld.global.f64 	%fd6, [%rd33];
	st.shared.f64 	[%r6], %fd6;
	ld.global.f64 	%fd7, [%rd34];
	st.shared.f64 	[%r7], %fd7;
	bar.sync 	0;
	ld.shared.f64 	%fd8, [%r5];
	ld.shared.f64 	%fd9, [%r8];
	fma.rn.f64 	%fd10, %fd8, %fd9, %fd104;
	ld.shared.f64 	%fd11, [%r5+8];
	ld.shared.f64 	%fd12, [%r8+256];
	fma.rn.f64 	%fd13, %fd11, %fd12, %fd10;
	ld.shared.f64 	%fd14, [%r5+16];
	ld.shared.f64 	%fd15, [%r8+512];
	fma.rn.f64 	%fd16, %fd14, %fd15, %fd13;
	ld.shared.f64 	%fd17, [%r5+24];
	ld.shared.f64 	%fd18, [%r8+768];
	fma.rn.f64 	%fd19, %fd17, %fd18, %fd16;
	ld.shared.f64 	%fd20, [%r5+32];
	ld.shared.f64 	%fd21, [%r8+1024];
	fma.rn.f64 	%fd22, %fd20, %fd21, %fd19;
	ld.shared.f64 	%fd23, [%r5+40];
	ld.shared.f64 	%fd24, [%r8+1280];
	fma.rn.f64 	%fd25, %fd23, %fd24, %fd22;
	ld.shared.f64 	%fd26, [%r5+48];
	ld.shared.f64 	%fd27, [%r8+1536];
	fma.rn.f64 	%fd28, %fd26, %fd27, %fd25;
	ld.shared.f64 	%fd29, [%r5+56];
	ld.shared.f64 	%fd30, [%r8+1792];
	fma.rn.f64 	%fd31, %fd29, %fd30, %fd28;
	ld.shared.f64 	%fd32, [%r5+64];
	ld.shared.f64 	%fd33, [%r8+2048];
	fma.rn.f64 	%fd34, %fd32, %fd33, %fd31;
	ld.shared.f64 	%fd35, [%r5+72];
	ld.shared.f64 	%fd36, [%r8+2304];
	fma.rn.f64 	%fd37, %fd35, %fd36, %fd34;
	ld.shared.f64 	%fd38, [%r5+80];
	ld.shared.f64 	%fd39, [%r8+2560];
	fma.rn.f64 	%fd40, %fd38, %fd39, %fd37;
	ld.shared.f64 	%fd41, [%r5+88];
	ld.shared.f64 	%fd42, [%r8+2816];
	fma.rn.f64 	%fd43, %fd41, %fd42, %fd40;
	ld.shared.f64 	%fd44, [%r5+96];
	ld.shared.f64 	%fd45, [%r8+3072];
	fma.rn.f64 	%fd46, %fd44, %fd45, %fd43;
	ld.shared.f64 	%fd47, [%r5+104];
	ld.shared.f64 	%fd48, [%r8+3328];
	fma.rn.f64 	%fd49, %fd47, %fd48, %fd46;
	ld.shared.f64 	%fd50, [%r5+112];
	ld.shared.f64 	%fd51, [%r8+3584];
	fma.rn.f64 	%fd52, %fd50, %fd51, %fd49;
	ld.shared.f64 	%fd53, [%r5+120];
	ld.shared.f64 	%fd54, [%r8+3840];
	fma.rn.f64 	%fd55, %fd53, %fd54, %fd52;
	ld.shared.f64 	%fd56, [%r5+128];
	ld.shared.f64 	%fd57, [%r8+4096];
	fma.rn.f64 	%fd58, %fd56, %fd57, %fd55;
	ld.shared.f64 	%fd59, [%r5+136];
	ld.shared.f64 	%fd60, [%r8+4352];
	fma.rn.f64 	%fd61, %fd59, %fd60, %fd58;
	ld.shared.f64 	%fd62, [%r5+144];
	ld.shared.f64 	%fd63, [%r8+4608];
	fma.rn.f64 	%fd64, %fd62, %fd63, %fd61;
	ld.shared.f64 	%fd65, [%r5+152];
	ld.shared.f64 	%fd66, [%r8+4864];
	fma.rn.f64 	%fd67, %fd65, %fd66, %fd64;
	ld.shared.f64 	%fd68, [%r5+160];
	ld.shared.f64 	%fd69, [%r8+5120];
	fma.rn.f64 	%fd70, %fd68, %fd69, %fd67;
	ld.shared.f64 	%fd71, [%r5+168];
	ld.shared.f64 	%fd72, [%r8+5376];
	fma.rn.f64 	%fd73, %fd71, %fd72, %fd70;
	ld.shared.f64 	%fd74, [%r5+176];
	ld.shared.f64 	%fd75, [%r8+5632];
	fma.rn.f64 	%fd76, %fd74, %fd75, %fd73;
	ld.shared.f64 	%fd77, [%r5+184];
	ld.shared.f64 	%fd78, [%r8+5888];
	fma.rn.f64 	%fd79, %fd77, %fd78, %fd76;
	ld.shared.f64 	%fd80, [%r5+192];
	ld.shared.f64 	%fd81, [%r8+6144];
	fma.rn.f64 	%fd82, %fd80, %fd81, %fd79;
	ld.shared.f64 	%fd83, [%r5+200];
	ld.shared.f64 	%fd84, [%r8+6400];
	fma.rn.f64 	%fd85, %fd83, %fd84, %fd82;
	ld.shared.f64 	%fd86, [%r5+208];
	ld.shared.f64 	%fd87, [%r8+6656];
	fma.rn.f64 	%fd88, %fd86, %fd87, %fd85;
	ld.shared.f64 	%fd89, [%r5+216];
	ld.shared.f64 	%fd90, [%r8+6912];
	fma.rn.f64 	%fd91, %fd89, %fd90, %fd88;
	ld.shared.f64 	%fd92, [%r5+224];
	ld.shared.f64 	%fd93, [%r8+7168];
	fma.rn.f64 	%fd94, %fd92, %fd93, %fd91;
	ld.shared.f64 	%fd95, [%r5+232];
	ld.shared.f64 	%fd96, [%r8+7424];
	fma.rn.f64 	%fd97, %fd95, %fd96, %fd94;
	ld.shared.f64 	%fd98, [%r5+240];
	ld.shared.f64 	%fd99, [%r8+7680];
	fma.rn.f64 	%fd100, %fd98, %fd99, %fd97;
	ld.shared.f64 	%fd101, [%r5+248];
	ld.shared.f64 	%fd102, [%r8+7936];
	fma.rn.f64 	%fd104, %fd101, %fd102, %fd100;
	bar.sync 	0;
	add.s64 	%rd35, %rd35, 1;
	add.s64 	%rd34, %rd34, %rd2;
	add.s64 	%rd33, %rd33, 256;
	setp.gt.u64 	%p2, %rd4, %rd35;
	@%p2 bra 	$L__BB1_2;
$L__BB1_3:
	cvt.u64.u32 	%rd11, %r4;
	cvt.s64.s32 	%rd12, %r2;
	max.u64 	%rd28, %rd11, %rd12;
	setp.ge.u64 	%p3, %rd28, %rd16;
	@%p3 bra 	$L__BB1_5;
	mad.lo.s64 	%rd29, %rd16, %rd11, %rd12;
	cvta.to.global.u64 	%rd30, %rd15;
	shl.b64 	%rd31, %rd29, 3;
	add.s64 	%rd32, %rd30, %rd31;
	st.global.f64 	[%rd32], %fd104;
$L__BB1_5:
	ret;

}
	// .globl	_Z11check_equalPdS_mPi
.visible .entry _Z11check_equalPdS_mPi(
	.param .u64 .ptr .align 1 _Z11check_equalPdS_mPi_param_0,
	.param .u64 .ptr .align 1 _Z11check_equalPdS_mPi_param_1,
	.param .u64 _Z11check_equalPdS_mPi_param_2,
	.param .u64 .ptr .align 1 _Z11check_equalPdS_mPi_param_3
)
{
	.reg .pred 	%p<3>;
	.reg .b32 	%r<6>;
	.reg .b64 	%rd<12>;
	.reg .b64 	%fd<3>;

	ld.param.u64 	%rd2, [_Z11check_equalPdS_mPi_param_0];
	ld.param.u64 	%rd3, [_Z11check_equalPdS_mPi_param_1];
	ld.param.u64 	%rd5, [_Z11check_equalPdS_mPi_param_2];
	ld.param.u64 	%rd4, [_Z11check_equalPdS_mPi_param_3];
	mov.u32 	%r1, %ctaid.x;
	mov.u32 	%r2, %ntid.x;
	mov.u32 	%r3, %tid.x;
	mad.lo.s32 	%r4, %r1, %r2, %r3;
	cvt.s64.s32 	%rd1, %r4;
	setp.le.u64 	%p1, %rd5, %rd1;
	@%p1 bra 	$L__BB2_3;
	cvta.to.global.u64 	%rd6, %rd2;
	cvta.to.global.u64 	%rd7, %rd3;
	shl.b64 	%rd8, %rd1, 3;
	add.s64 	%rd9, %rd6, %rd8;
	ld.global.f64 	%fd1, [%rd9];
	add.s64 	%rd10, %rd7, %rd8;
	ld.global.f64 	%fd2, [%rd10];
	setp.eq.f64 	%p2, %fd1, %fd2;
	@%p2 bra 	$L__BB2_3;
	cvta.to.global.u64 	%rd11, %rd4;
	mov.b32 	%r5, 0;
	st.global.u32 	[%rd11], %r5;
$L__BB2_3:
	ret;

}


// ===== COMPILED SASS (sm_100) =====

	.target	sm_100

	.elftype	@"ET_EXEC"


//--------------------- .note.nv.tkinfo           --------------------------
	.section	.note.nv.tkinfo,"",@"SHT_NOTE"
	.sectionflags	@"SHF_NOTE_NV_TKINFO"
	.tkinfo
        /*0018*/ 	.word	0x00000002
        /*0030*/ 	.string	""
        /*0030*/ 	.string	"ptxas"
        /*0030*/ 	.string	"Cuda compilation tools, release 13.0, V13.0.88"
        /*0030*/ 	.string	"Build cuda_13.0.r13.0/compiler.36424714_0"
        /*0030*/ 	.string	"-arch sm_100 -m 64 "



//--------------------- .note.nv.cuinfo           --------------------------
	.section	.note.nv.cuinfo,"",@"SHT_NOTE"
	.sectionflags	@"SHF_NOTE_NV_CUINFO"
        /*0018*/ 	.short	0x0002
        /*001a*/ 	.short	0x0064
        /*001c*/ 	.short	0x0082
	.zero		2


//--------------------- .nv.info                  --------------------------
	.section	.nv.info,"",@"SHT_CUDA_INFO"
	.align	4


	//----- nvinfo : EIATTR_REGCOUNT
	.align		4
        /*0000*/ 	.byte	0x04, 0x2f
        /*0002*/ 	.short	(.L_1 - .L_0)
	.align		4
.L_0:
        /*0004*/ 	.word	index@(_Z12naive_kernelPdS_S_m)
        /*0008*/ 	.word	0x00000020


	//----- nvinfo : EIATTR_FRAME_SIZE
	.align		4
.L_1:
        /*000c*/ 	.byte	0x04, 0x11
        /*000e*/ 	.short	(.L_3 - .L_2)
	.align		4
.L_2:
        /*0010*/ 	.word	index@(_Z12naive_kernelPdS_S_m)
        /*0014*/ 	.word	0x00000000


	//----- nvinfo : EIATTR_REGCOUNT
	.align		4
.L_3:
        /*0018*/ 	.byte	0x04, 0x2f
        /*001a*/ 	.short	(.L_5 - .L_4)
	.align		4
.L_4:
        /*001c*/ 	.word	index@(_Z14blocked_kernelPdS_S_m)
        /*0020*/ 	.word	0x00000020


	//----- nvinfo : EIATTR_FRAME_SIZE
	.align		4
.L_5:
        /*0024*/ 	.byte	0x04, 0x11
        /*0026*/ 	.short	(.L_7 - .L_6)
	.align		4
.L_6:
        /*0028*/ 	.word	index@(_Z14blocked_kernelPdS_S_m)
        /*002c*/ 	.word	0x00000000


	//----- nvinfo : EIATTR_REGCOUNT
	.align		4
.L_7:
        /*0030*/ 	.byte	0x04, 0x2f
        /*0032*/ 	.short	(.L_9 - .L_8)
	.align		4
.L_8:
        /*0034*/ 	.word	index@(_Z11check_equalPdS_mPi)
        /*0038*/ 	.word	0x00000008


	//----- nvinfo : EIATTR_FRAME_SIZE
	.align		4
.L_9:
        /*003c*/ 	.byte	0x04, 0x11
        /*003e*/ 	.short	(.L_11 - .L_10)
	.align		4
.L_10:
        /*0040*/ 	.word	index@(_Z11check_equalPdS_mPi)
        /*0044*/ 	.word	0x00000000


	//----- nvinfo : EIATTR_MIN_STACK_SIZE
	.align		4
.L_11:
        /*0048*/ 	.byte	0x04, 0x12
        /*004a*/ 	.short	(.L_13 - .L_12)
	.align		4
.L_12:
        /*004c*/ 	.word	index@(_Z11check_equalPdS_mPi)
        /*0050*/ 	.word	0x00000000


	//----- nvinfo : EIATTR_MIN_STACK_SIZE
	.align		4
.L_13:
        /*0054*/ 	.byte	0x04, 0x12
        /*0056*/ 	.short	(.L_15 - .L_14)
	.align		4
.L_14:
        /*0058*/ 	.word	index@(_Z14blocked_kernelPdS_S_m)
        /*005c*/ 	.word	0x00000000


	//----- nvinfo : EIATTR_MIN_STACK_SIZE
	.align		4
.L_15:
        /*0060*/ 	.byte	0x04, 0x12
        /*0062*/ 	.short	(.L_17 - .L_16)
	.align		4
.L_16:
        /*0064*/ 	.word	index@(_Z12naive_kernelPdS_S_m)
        /*0068*/ 	.word	0x00000000
.L_17:


//--------------------- .nv.compat                --------------------------
	.section	.nv.compat,"",@"SHT_CUDA_COMPAT_INFO"
	.align	4
        /*0000*/ 	.byte	0x02, 0x09, 0x00, 0x00, 0x02, 0x02, 0x01, 0x00, 0x02, 0x05, 0x05, 0x00, 0x03, 0x07, 0x01, 0x01
        /*0010*/ 	.byte	0x02, 0x03, 0x00, 0x00, 0x02, 0x06, 0x01, 0x00, 0x04, 0x0b, 0x08, 0x00, 0x01, 0x00, 0x00, 0x00
        /*0020*/ 	.byte	0x00, 0x00, 0x00, 0x00


//--------------------- .nv.info._Z11check_equalPdS_mPi --------------------------
	.section	.nv.info._Z11check_equalPdS_mPi,"",@"SHT_CUDA_INFO"
	.sectionflags	@""
	.align	4


	//----- nvinfo : EIATTR_CUDA_API_VERSION
	.align		4
        /*0000*/ 	.byte	0x04, 0x37
        /*0002*/ 	.short	(.L_19 - .L_18)
.L_18:
        /*0004*/ 	.word	0x00000082


	//----- nvinfo : EIATTR_KPARAM_INFO
	.align		4
.L_19:
        /*0008*/ 	.byte	0x04, 0x17
        /*000a*/ 	.short	(.L_21 - .L_20)
.L_20:
        /*000c*/ 	.word	0x00000000
        /*0010*/ 	.short	0x0003
        /*0012*/ 	.short	0x0018
        /*0014*/ 	.byte	0x00, 0xf5, 0x21, 0x00


	//----- nvinfo : EIATTR_KPARAM_INFO
	.align		4
.L_21:
        /*0018*/ 	.byte	0x04, 0x17
        /*001a*/ 	.short	(.L_23 - .L_22)
.L_22:
        /*001c*/ 	.word	0x00000000
        /*0020*/ 	.short	0x0002
        /*0022*/ 	.short	0x0010
        /*0024*/ 	.byte	0x00, 0xf0, 0x21, 0x00


	//----- nvinfo : EIATTR_KPARAM_INFO
	.align		4
.L_23:
        /*0028*/ 	.byte	0x04, 0x17
        /*002a*/ 	.short	(.L_25 - .L_24)
.L_24:
        /*002c*/ 	.word	0x00000000
        /*0030*/ 	.short	0x0001
        /*0032*/ 	.short	0x0008
        /*0034*/ 	.byte	0x00, 0xf5, 0x21, 0x00


	//----- nvinfo : EIATTR_KPARAM_INFO
	.align		4
.L_25:
        /*0038*/ 	.byte	0x04, 0x17
        /*003a*/ 	.short	(.L_27 - .L_26)
.L_26:
        /*003c*/ 	.word	0x00000000
        /*0040*/ 	.short	0x0000
        /*0042*/ 	.short	0x0000
        /*0044*/ 	.byte	0x00, 0xf5, 0x21, 0x00


	//----- nvinfo : EIATTR_SPARSE_MMA_MASK
	.align		4
.L_27:
        /*0048*/ 	.byte	0x03, 0x50
        /*004a*/ 	.short	0x0000


	//----- nvinfo : EIATTR_MAXREG_COUNT
	.align		4
        /*004c*/ 	.byte	0x03, 0x1b
        /*004e*/ 	.short	0x00ff


	//----- nvinfo : EIATTR_MERCURY_ISA_VERSION
	.align		4
        /*0050*/ 	.byte	0x03, 0x5f
        /*0052*/ 	.short	0x0101


	//----- nvinfo : EIATTR_VRC_CTA_INIT_COUNT
	.align		4
        /*0054*/ 	.byte	0x02, 0x4a
	.zero		1
	.zero		1


	//----- nvinfo : EIATTR_EXIT_INSTR_OFFSETS
	.align		4
        /*0058*/ 	.byte	0x04, 0x1c
        /*005a*/ 	.short	(.L_29 - .L_28)


	//   ....[0]....
.L_28:
        /*005c*/ 	.word	0x00000090


	//   ....[1]....
        /*0060*/ 	.word	0x00000150


	//   ....[2]....
        /*0064*/ 	.word	0x00000180


	//----- nvinfo : EIATTR_CBANK_PARAM_SIZE
	.align		4
.L_29:
        /*0068*/ 	.byte	0x03, 0x19
        /*006a*/ 	.short	0x0020


	//----- nvinfo : EIATTR_PARAM_CBANK
	.align		4
        /*006c*/ 	.byte	0x04, 0x0a
        /*006e*/ 	.short	(.L_31 - .L_30)
	.align		4
.L_30:
        /*0070*/ 	.word	index@(.nv.constant0._Z11check_equalPdS_mPi)
        /*0074*/ 	.short	0x0380
        /*0076*/ 	.short	0x0020


	//----- nvinfo : EIATTR_SW_WAR
	.align		4
.L_31:
        /*0078*/ 	.byte	0x04, 0x36
        /*007a*/ 	.short	(.L_33 - .L_32)
.L_32:
        /*007c*/ 	.word	0x00000008
.L_33:


//--------------------- .nv.info._Z14blocked_kernelPdS_S_m --------------------------
	.section	.nv.info._Z14blocked_kernelPdS_S_m,"",@"SHT_CUDA_INFO"
	.sectionflags	@""
	.align	4


	//----- nvinfo : EIATTR_CUDA_API_VERSION
	.align		4
        /*0000*/ 	.byte	0x04, 0x37
        /*0002*/ 	.short	(.L_35 - .L_34)
.L_34:
        /*0004*/ 	.word	0x00000082


	//----- nvinfo : EIATTR_KPARAM_INFO
	.align		4
.L_35:
        /*0008*/ 	.byte	0x04, 0x17
        /*000a*/ 	.short	(.L_37 - .L_36)
.L_36:
        /*000c*/ 	.word	0x00000000
        /*0010*/ 	.short	0x0003
        /*0012*/ 	.short	0x0018
        /*0014*/ 	.byte	0x00, 0xf0, 0x21, 0x00


	//----- nvinfo : EIATTR_KPARAM_INFO
	.align		4
.L_37:
        /*0018*/ 	.byte	0x04, 0x17
        /*001a*/ 	.short	(.L_39 - .L_38)
.L_38:
        /*001c*/ 	.word	0x00000000
        /*0020*/ 	.short	0x0002
        /*0022*/ 	.short	0x0010
        /*0024*/ 	.byte	0x00, 0xf5, 0x21, 0x00


	//----- nvinfo : EIATTR_KPARAM_INFO
	.align		4
.L_39:
        /*0028*/ 	.byte	0x04, 0x17
        /*002a*/ 	.short	(.L_41 - .L_40)
.L_40:
        /*002c*/ 	.word	0x00000000
        /*0030*/ 	.short	0x0001
        /*0032*/ 	.short	0x0008
        /*0034*/ 	.byte	0x00, 0xf5, 0x21, 0x00


	//----- nvinfo : EIATTR_KPARAM_INFO
	.align		4
.L_41:
        /*0038*/ 	.byte	0x04, 0x17
        /*003a*/ 	.short	(.L_43 - .L_42)
.L_42:
        /*003c*/ 	.word	0x00000000
        /*0040*/ 	.short	0x0000
        /*0042*/ 	.short	0x0000
        /*0044*/ 	.byte	0x00, 0xf5, 0x21, 0x00


	//----- nvinfo : EIATTR_SPARSE_MMA_MASK
	.align		4
.L_43:
        /*0048*/ 	.byte	0x03, 0x50
        /*004a*/ 	.short	0x0000


	//----- nvinfo : EIATTR_MAXREG_COUNT
	.align		4
        /*004c*/ 	.byte	0x03, 0x1b
        /*004e*/ 	.short	0x00ff


	//----- nvinfo : EIATTR_NUM_BARRIERS
	.align		4
        /*0050*/ 	.byte	0x02, 0x4c
        /*0052*/ 	.byte	0x01
	.zero		1


	//----- nvinfo : EIATTR_MERCURY_ISA_VERSION
	.align		4
        /*0054*/ 	.byte	0x03, 0x5f
        /*0056*/ 	.short	0x0101


	//----- nvinfo : EIATTR_VRC_CTA_INIT_COUNT
	.align		4
        /*0058*/ 	.byte	0x02, 0x4a
	.zero		1
	.zero		1


	//----- nvinfo : EIATTR_EXIT_INSTR_OFFSETS
	.align		4
        /*005c*/ 	.byte	0x04, 0x1c
        /*005e*/ 	.short	(.L_45 - .L_44)


	//   ....[0]....
.L_44:
        /*0060*/ 	.word	0x00000930


	//   ....[1]....
        /*0064*/ 	.word	0x000009b0


	//----- nvinfo : EIATTR_CBANK_PARAM_SIZE
	.align		4
.L_45:
        /*0068*/ 	.byte	0x03, 0x19
        /*006a*/ 	.short	0x0020


	//----- nvinfo : EIATTR_PARAM_CBANK
	.align		4
        /*006c*/ 	.byte	0x04, 0x0a
        /*006e*/ 	.short	(.L_47 - .L_46)
	.align		4
.L_46:
        /*0070*/ 	.word	index@(.nv.constant0._Z14blocked_kernelPdS_S_m)
        /*0074*/ 	.short	0x0380
        /*0076*/ 	.short	0x0020


	//----- nvinfo : EIATTR_SW_WAR
	.align		4
.L_47:
        /*0078*/ 	.byte	0x04, 0x36
        /*007a*/ 	.short	(.L_49 - .L_48)
.L_48:
        /*007c*/ 	.word	0x00000008
.L_49:


//--------------------- .nv.info._Z12naive_kernelPdS_S_m --------------------------
	.section	.nv.info._Z12naive_kernelPdS_S_m,"",@"SHT_CUDA_INFO"
	.sectionflags	@""
	.align	4


	//----- nvinfo : EIATTR_CUDA_API_VERSION
	.align		4
        /*0000*/ 	.byte	0x04, 0x37
        /*0002*/ 	.short	(.L_51 - .L_50)
.L_50:
        /*0004*/ 	.word	0x00000082


	//----- nvinfo : EIATTR_KPARAM_INFO
	.align		4
.L_51:
        /*0008*/ 	.byte	0x04, 0x17
        /*000a*/ 	.short	(.L_53 - .L_52)
.L_52:
        /*000c*/ 	.word	0x00000000
        /*0010*/ 	.short	0x0003
        /*0012*/ 	.short	0x0018
        /*0014*/ 	.byte	0x00, 0xf0, 0x21, 0x00


	//----- nvinfo : EIATTR_KPARAM_INFO
	.align		4
.L_53:
        /*0018*/ 	.byte	0x04, 0x17
        /*001a*/ 	.short	(.L_55 - .L_54)
.L_54:
        /*001c*/ 	.word	0x00000000
        /*0020*/ 	.short	0x0002
        /*0022*/ 	.short	0x0010
        /*0024*/ 	.byte	0x00, 0xf5, 0x21, 0x00


	//----- nvinfo : EIATTR_KPARAM_INFO
	.align		4
.L_55:
        /*0028*/ 	.byte	0x04, 0x17
        /*002a*/ 	.short	(.L_57 - .L_56)
.L_56:
        /*002c*/ 	.word	0x00000000
        /*0030*/ 	.short	0x0001
        /*0032*/ 	.short	0x0008
        /*0034*/ 	.byte	0x00, 0xf5, 0x21, 0x00


	//----- nvinfo : EIATTR_KPARAM_INFO
	.align		4
.L_57:
        /*0038*/ 	.byte	0x04, 0x17
        /*003a*/ 	.short	(.L_59 - .L_58)
.L_58:
        /*003c*/ 	.word	0x00000000
        /*0040*/ 	.short	0x0000
        /*0042*/ 	.short	0x0000
        /*0044*/ 	.byte	0x00, 0xf5, 0x21, 0x00


	//----- nvinfo : EIATTR_SPARSE_MMA_MASK
	.align		4
.L_59:
        /*0048*/ 	.byte	0x03, 0x50
        /*004a*/ 	.short	0x0000


	//----- nvinfo : EIATTR_MAXREG_COUNT
	.align		4
        /*004c*/ 	.byte	0x03, 0x1b
        /*004e*/ 	.short	0x00ff


	//----- nvinfo : EIATTR_MERCURY_ISA_VERSION
	.align		4
        /*0050*/ 	.byte	0x03, 0x5f
        /*0052*/ 	.short	0x0101


	//----- nvinfo : EIATTR_VRC_CTA_INIT_COUNT
	.align		4
        /*0054*/ 	.byte	0x02, 0x4a
	.zero		1
	.zero		1


	//----- nvinfo : EIATTR_EXIT_INSTR_OFFSETS
	.align		4
        /*0058*/ 	.byte	0x04, 0x1c
        /*005a*/ 	.short	(.L_61 - .L_60)


	//   ....[0]....
.L_60:
        /*005c*/ 	.word	0x00000110


	//   ....[1]....
        /*0060*/ 	.word	0x00000d90


	//----- nvinfo : EIATTR_CBANK_PARAM_SIZE
	.align		4
.L_61:
        /*0064*/ 	.byte	0x03, 0x19
        /*0066*/ 	.short	0x0020


	//----- nvinfo : EIATTR_PARAM_CBANK
	.align		4
        /*0068*/ 	.byte	0x04, 0x0a
        /*006a*/ 	.short	(.L_63 - .L_62)
	.align		4
.L_62:
        /*006c*/ 	.word	index@(.nv.constant0._Z12naive_kernelPdS_S_m)
        /*0070*/ 	.short	0x0380
        /*0072*/ 	.short	0x0020


	//----- nvinfo : EIATTR_SW_WAR
	.align		4
.L_63:
        /*0074*/ 	.byte	0x04, 0x36
        /*0076*/ 	.short	(.L_65 - .L_64)
.L_64:
        /*0078*/ 	.word	0x00000008
.L_65:


//--------------------- .nv.callgraph             --------------------------
	.section	.nv.callgraph,"",@"SHT_CUDA_CALLGRAPH"
	.align	4
	.sectionentsize	8
	.align		4
        /*0000*/ 	.word	0x00000000
	.align		4
        /*0004*/ 	.word	0xffffffff
	.align		4
        /*0008*/ 	.word	0x00000000
	.align		4
        /*000c*/ 	.word	0xfffffffe
	.align		4
        /*0010*/ 	.word	0x00000000
	.align		4
        /*0014*/ 	.word	0xfffffffd
	.align		4
        /*0018*/ 	.word	0x00000000
	.align		4
        /*001c*/ 	.word	0xfffffffc


//--------------------- .text._Z11check_equalPdS_mPi --------------------------
	.section	.text._Z11check_equalPdS_mPi,"ax",@progbits
	.align	128
        .global         _Z11check_equalPdS_mPi
        .type           _Z11check_equalPdS_mPi,@function
        .size           _Z11check_equalPdS_mPi,(.L_x_10 - _Z11check_equalPdS_mPi)
        .other          _Z11check_equalPdS_mPi,@"STO_CUDA_ENTRY STV_DEFAULT"
_Z11check_equalPdS_mPi:
.text._Z11check_equalPdS_mPi:
[----:B------:R-:W-:Y:S01]  /*0000*/  LDC R1, c[0x0][0x37c] ;  /* 0x0000df00ff017b82 */ /* 0x000fe20000000800 */
[----:B------:R-:W0:Y:S07]  /*0010*/  S2R R3, SR_TID.X ;  /* 0x0000000000037919 */ /* 0x000e2e0000002100 */
[----:B------:R-:W0:Y:S01]  /*0020*/  S2UR UR4, SR_CTAID.X ;  /* 0x00000000000479c3 */ /* 0x000e220000002500 */
[----:B------:R-:W1:Y:S07]  /*0030*/  LDCU.64 UR6, c[0x0][0x390] ;  /* 0x00007200ff0677ac */ /* 0x000e6e0008000a00 */
[----:B------:R-:W0:Y:S02]  /*0040*/  LDC R0, c[0x0][0x360] ;  /* 0x0000d800ff007b82 */ /* 0x000e240000000800 */
[----:B0-----:R-:W-:-:S05]  /*0050*/  IMAD R0, R0, UR4, R3 ;  /* 0x0000000400007c24 */ /* 0x001fca000f8e0203 */
[----:B-1----:R-:W-:Y:S02]  /*0060*/  ISETP.GE.U32.AND P0, PT, R0, UR6, PT ;  /* 0x0000000600007c0c */ /* 0x002fe4000bf06070 */
[----:B------:R-:W-:-:S04]  /*0070*/  SHF.R.S32.HI R3, RZ, 0x1f, R0 ;  /* 0x0000001fff037819 */ /* 0x000fc80000011400 */
[----:B------:R-:W-:-:S13]  /*0080*/  ISETP.GE.U32.AND.EX P0, PT, R3, UR7, PT, P0 ;  /* 0x0000000703007c0c */ /* 0x000fda000bf06100 */
[----:B------:R-:W-:Y:S05]  /*0090*/  @P0 EXIT ;  /* 0x000000000000094d */ /* 0x000fea0003800000 */
[----:B------:R-:W0:Y:S01]  /*00a0*/  LDCU.128 UR8, c[0x0][0x380] ;  /* 0x00007000ff0877ac */ /* 0x000e220008000c00 */
[C---:B------:R-:W-:Y:S01]  /*00b0*/  IMAD.SHL.U32 R4, R0.reuse, 0x8, RZ ;  /* 0x0000000800047824 */ /* 0x040fe200078e00ff */
[----:B------:R-:W-:Y:S01]  /*00c0*/  SHF.L.U64.HI R0, R0, 0x3, R3 ;  /* 0x0000000300007819 */ /* 0x000fe20000010203 */
[----:B------:R-:W1:Y:S03]  /*00d0*/  LDCU.64 UR4, c[0x0][0x358] ;  /* 0x00006b00ff0477ac */ /* 0x000e660008000a00 */
[C---:B0-----:R-:W-:Y:S02]  /*00e0*/  IADD3 R2, P0, PT, R4.reuse, UR8, RZ ;  /* 0x0000000804027c10 */ /* 0x041fe4000ff1e0ff */
[----:B------:R-:W-:Y:S02]  /*00f0*/  IADD3 R4, P1, PT, R4, UR10, RZ ;  /* 0x0000000a04047c10 */ /* 0x000fe4000ff3e0ff */
[----:B------:R-:W-:-:S02]  /*0100*/  IADD3.X R3, PT, PT, R0, UR9, RZ, P0, !PT ;  /* 0x0000000900037c10 */ /* 0x000fc400087fe4ff */
[----:B------:R-:W-:-:S04]  /*0110*/  IADD3.X R5, PT, PT, R0, UR11, RZ, P1, !PT ;  /* 0x0000000b00057c10 */ /* 0x000fc80008ffe4ff */
[----:B-1----:R-:W2:Y:S04]  /*0120*/  LDG.E.64 R2, desc[UR4][R2.64] ;  /* 0x0000000402027981 */ /* 0x002ea8000c1e1b00 */
[----:B------:R-:W2:Y:S02]  /*0130*/  LDG.E.64 R4, desc[UR4][R4.64] ;  /* 0x0000000404047981 */ /* 0x000ea4000c1e1b00 */
[----:B--2---:R-:W-:-:S14]  /*0140*/  DSETP.NEU.AND P0, PT, R2, R4, PT ;  /* 0x000000040200722a */ /* 0x004fdc0003f0d000 */
[----:B------:R-:W-:Y:S05]  /*0150*/  @!P0 EXIT ;  /* 0x000000000000894d */ /* 0x000fea0003800000 */
[----:B------:R-:W0:Y:S02]  /*0160*/  LDC.64 R2, c[0x0][0x398] ;  /* 0x0000e600ff027b82 */ /* 0x000e240000000a00 */
[----:B0-----:R-:W-:Y:S01]  /*0170*/  STG.E desc[UR4][R2.64], RZ ;  /* 0x000000ff02007986 */ /* 0x001fe2000c101904 */
[----:B------:R-:W-:Y:S05]  /*0180*/  EXIT ;  /* 0x000000000000794d */ /* 0x000fea0003800000 */
.L_x_0:
[----:B------:R-:W-:-:S00]  /*0190*/  BRA `(.L_x_0) ;  /* 0xfffffffc00fc7947 */ /* 0x000fc0000383ffff */
[----:B------:R-:W-:-:S00]  /*01a0*/  NOP ;  /* 0x0000000000007918 */ /* 0x000fc00000000000 */
        /* <DEDUP_REMOVED lines=13> */
.L_x_10:


//--------------------- .text._Z14blocked_kernelPdS_S_m --------------------------
	.section	.text._Z14blocked_kernelPdS_S_m,"ax",@progbits
	.align	128
        .global         _Z14blocked_kernelPdS_S_m
        .type           _Z14blocked_kernelPdS_S_m,@function
        .size           _Z14blocked_kernelPdS_S_m,(.L_x_11 - _Z14blocked_kernelPdS_S_m)
        .other          _Z14blocked_kernelPdS_S_m,@"STO_CUDA_ENTRY STV_DEFAULT"
_Z14blocked_kernelPdS_S_m:
.text._Z14blocked_kernelPdS_S_m:
[----:B------:R-:W-:Y:S08]  /*0000*/  LDC R1, c[0x0][0x37c] ;  /* 0x0000df00ff017b82 */ /* 0x000ff00000000800 */
[----:B------:R-:W0:Y:S01]  /*0010*/  LDC.64 R6, c[0x0][0x398] ;  /* 0x0000e600ff067b82 */ /* 0x000e220000000a00 */
[----:B------:R-:W1:Y:S01]  /*0020*/  S2R R16, SR_TID.X ;  /* 0x0000000000107919 */ /* 0x000e620000002100 */
[----:B------:R-:W2:Y:S01]  /*0030*/  LDCU.64 UR8, c[0x0][0x358] ;  /* 0x00006b00ff0877ac */ /* 0x000ea20008000a00 */
[----:B------:R-:W-:Y:S01]  /*0040*/  CS2R R24, SRZ ;  /* 0x0000000000187805 */ /* 0x000fe2000001ff00 */
[----:B------:R-:W3:Y:S04]  /*0050*/  S2R R13, SR_TID.Y ;  /* 0x00000000000d7919 */ /* 0x000ee80000002200 */
[----:B------:R-:W1:Y:S08]  /*0060*/  LDC R21, c[0x0][0x360] ;  /* 0x0000d800ff157b82 */ /* 0x000e700000000800 */
[----:B------:R-:W1:Y:S08]  /*0070*/  S2UR UR4, SR_CTAID.X ;  /* 0x00000000000479c3 */ /* 0x000e700000002500 */
[----:B------:R-:W3:Y:S01]  /*0080*/  S2UR UR5, SR_CTAID.Y ;  /* 0x00000000000579c3 */ /* 0x000ee20000002600 */
[----:B0-----:R-:W-:-:S04]  /*0090*/  ISETP.GE.U32.AND P0, PT, R6, 0x20, PT ;  /* 0x000000200600780c */ /* 0x001fc80003f06070 */
[----:B------:R-:W-:-:S03]  /*00a0*/  ISETP.GE.U32.AND.EX P0, PT, R7, RZ, PT, P0 ;  /* 0x000000ff0700720c */ /* 0x000fc60003f06100 */
[----:B------:R-:W3:Y:S01]  /*00b0*/  LDC R18, c[0x0][0x364] ;  /* 0x0000d900ff127b82 */ /* 0x000ee20000000800 */
[----:B-1----:R-:W-:Y:S02]  /*00c0*/  IMAD R20, R21, UR4, R16 ;  /* 0x0000000415147c24 */ /* 0x002fe4000f8e0210 */
[----:B---3--:R-:W-:-:S07]  /*00d0*/  IMAD R18, R18, UR5, R13 ;  /* 0x0000000512127c24 */ /* 0x008fce000f8e020d */
[----:B--2---:R-:W-:Y:S05]  /*00e0*/  @!P0 BRA `(.L_x_1) ;  /* 0x0000000400f48947 */ /* 0x004fea0003800000 */
[----:B------:R-:W0:Y:S01]  /*00f0*/  S2UR UR5, SR_CgaCtaId ;  /* 0x00000000000579c3 */ /* 0x000e220000008800 */
[----:B------:R-:W1:Y:S01]  /*0100*/  LDCU.128 UR12, c[0x0][0x380] ;  /* 0x00007000ff0c77ac */ /* 0x000e620008000c00 */
[----:B------:R-:W-:Y:S01]  /*0110*/  SHF.R.S32.HI R21, RZ, 0x1f, R20 ;  /* 0x0000001fff157819 */ /* 0x000fe20000011414 */
[----:B------:R-:W-:Y:S01]  /*0120*/  IMAD.MOV.U32 R17, RZ, RZ, RZ ;  /* 0x000000ffff117224 */ /* 0x000fe200078e00ff */
[----:B------:R-:W-:Y:S01]  /*0130*/  SHF.L.U64.HI R0, R6, 0x8, R7 ;  /* 0x0000000806007819 */ /* 0x000fe20000010207 */
[----:B------:R-:W-:Y:S01]  /*0140*/  UMOV UR4, 0x400 ;  /* 0x0000040000047882 */ /* 0x000fe20000000000 */
[----:B------:R-:W-:Y:S01]  /*0150*/  CS2R R24, SRZ ;  /* 0x0000000000187805 */ /* 0x000fe2000001ff00 */
[----:B------:R-:W-:-:S04]  /*0160*/  IMAD.WIDE.U32 R4, R18, R6, R16 ;  /* 0x0000000612047225 */ /* 0x000fc800078e0010 */
[----:B------:R-:W-:-:S04]  /*0170*/  IMAD.WIDE.U32 R2, R13, R6, R20 ;  /* 0x000000060d027225 */ /* 0x000fc800078e0014 */
[-C--:B------:R-:W-:Y:S02]  /*0180*/  IMAD R5, R18, R7.reuse, R5 ;  /* 0x0000000712057224 */ /* 0x080fe400078e0205 */
[----:B------:R-:W-:Y:S01]  /*0190*/  IMAD R3, R13, R7, R3 ;  /* 0x000000070d037224 */ /* 0x000fe200078e0203 */
[----:B-1----:R-:W-:Y:S02]  /*01a0*/  LEA R14, P1, R4, UR12, 0x3 ;  /* 0x0000000c040e7c11 */ /* 0x002fe4000f8218ff */
[----:B------:R-:W-:Y:S02]  /*01b0*/  LEA R12, P0, R2, UR14, 0x3 ;  /* 0x0000000e020c7c11 */ /* 0x000fe4000f8018ff */
[----:B------:R-:W-:Y:S01]  /*01c0*/  LEA.HI.X R5, R4, UR13, R5, 0x3, P1 ;  /* 0x0000000d04057c11 */ /* 0x000fe200088f1c05 */
[----:B0-----:R-:W-:Y:S01]  /*01d0*/  ULEA UR6, UR5, UR4, 0x18 ;  /* 0x0000000405067291 */ /* 0x001fe2000f8ec0ff */
[----:B------:R-:W-:Y:S01]  /*01e0*/  LEA.HI.X R3, R2, UR15, R3, 0x3, P0 ;  /* 0x0000000f02037c11 */ /* 0x000fe200080f1c03 */
[----:B------:R-:W-:Y:S01]  /*01f0*/  UIADD3 UR4, UPT, UPT, UR4, 0x2000, URZ ;  /* 0x0000200004047890 */ /* 0x000fe2000fffe0ff */
[----:B------:R-:W-:-:S02]  /*0200*/  SHF.R.U64 R2, R6, 0x5, R7 ;  /* 0x0000000506027819 */ /* 0x000fc40000001207 */
[----:B------:R-:W-:Y:S01]  /*0210*/  SHF.R.U32.HI R4, RZ, 0x5, R7 ;  /* 0x00000005ff047819 */ /* 0x000fe20000011607 */
[----:B------:R-:W-:Y:S01]  /*0220*/  ULEA UR4, UR5, UR4, 0x18 ;  /* 0x0000000405047291 */ /* 0x000fe2000f8ec0ff */
[----:B------:R-:W-:Y:S02]  /*0230*/  LEA R17, R13, UR6, 0x8 ;  /* 0x000000060d117c11 */ /* 0x000fe4000f8e40ff */
[----:B------:R-:W-:-:S03]  /*0240*/  UMOV UR5, URZ ;  /* 0x000000ff00057c82 */ /* 0x000fc60008000000 */
[C---:B------:R-:W-:Y:S01]  /*0250*/  LEA R15, R16.reuse, UR4, 0x3 ;  /* 0x00000004100f7c11 */ /* 0x040fe2000f8e18ff */
[----:B------:R-:W-:Y:S01]  /*0260*/  IMAD R16, R16, 0x8, R17 ;  /* 0x0000000810107824 */ /* 0x000fe200078e0211 */
[----:B------:R-:W-:-:S03]  /*0270*/  UMOV UR4, URZ ;  /* 0x000000ff00047c82 */ /* 0x000fc60008000000 */
[----:B------:R-:W-:-:S07]  /*0280*/  IMAD R13, R13, 0x100, R15 ;  /* 0x000001000d0d7824 */ /* 0x000fce00078e020f */
.L_x_2:
[----:B------:R-:W-:Y:S02]  /*0290*/  IMAD.MOV.U32 R10, RZ, RZ, R14 ;  /* 0x000000ffff0a7224 */ /* 0x000fe400078e000e */
[----:B------:R-:W-:Y:S02]  /*02a0*/  IMAD.MOV.U32 R11, RZ, RZ, R5 ;  /* 0x000000ffff0b7224 */ /* 0x000fe400078e0005 */
[----:B------:R-:W-:Y:S02]  /*02b0*/  IMAD.MOV.U32 R28, RZ, RZ, R12 ;  /* 0x000000ffff1c7224 */ /* 0x000fe400078e000c */
[----:B------:R-:W-:Y:S02]  /*02c0*/  IMAD.MOV.U32 R29, RZ, RZ, R3 ;  /* 0x000000ffff1d7224 */ /* 0x000fe400078e0003 */
[----:B------:R-:W2:Y:S04]  /*02d0*/  LDG.E.64 R10, desc[UR8][R10.64] ;  /* 0x000000080a0a7981 */ /* 0x000ea8000c1e1b00 */
[----:B------:R-:W3:Y:S01]  /*02e0*/  LDG.E.64 R28, desc[UR8][R28.64] ;  /* 0x000000081c1c7981 */ /* 0x000ee2000c1e1b00 */
[----:B------:R-:W-:Y:S01]  /*02f0*/  UIADD3 UR4, UP0, UPT, UR4, 0x1, URZ ;  /* 0x0000000104047890 */ /* 0x000fe2000ff1e0ff */
[----:B------:R-:W-:-:S02]  /*0300*/  IADD3 R14, P1, PT, R14, 0x100, RZ ;  /* 0x000001000e0e7810 */ /* 0x000fc40007f3e0ff */
[----:B------:R-:W-:Y:S01]  /*0310*/  LEA R12, P2, R6, R12, 0x8 ;  /* 0x0000000c060c7211 */ /* 0x000fe200078440ff */
[----:B------:R-:W-:Y:S02]  /*0320*/  UIADD3.X UR5, UPT, UPT, URZ, UR5, URZ, UP0, !UPT ;  /* 0x00000005ff057290 */ /* 0x000fe400087fe4ff */
[----:B------:R-:W-:Y:S01]  /*0330*/  ISETP.GT.U32.AND P0, PT, R2, UR4, PT ;  /* 0x0000000402007c0c */ /* 0x000fe2000bf04070 */
[----:B------:R-:W-:Y:S02]  /*0340*/  IMAD.X R5, RZ, RZ, R5, P1 ;  /* 0x000000ffff057224 */ /* 0x000fe400008e0605 */
[----:B------:R-:W-:Y:S01]  /*0350*/  IMAD.X R3, R3, 0x1, R0, P2 ;  /* 0x0000000103037824 */ /* 0x000fe200010e0600 */
[----:B------:R-:W-:Y:S01]  /*0360*/  ISETP.GT.U32.AND.EX P0, PT, R4, UR5, PT, P0 ;  /* 0x0000000504007c0c */ /* 0x000fe2000bf04100 */
[----:B--2---:R-:W-:Y:S04]  /*0370*/  STS.64 [R16], R10 ;  /* 0x0000000a10007388 */ /* 0x004fe80000000a00 */
[----:B---3--:R-:W-:Y:S01]  /*0380*/  STS.64 [R13], R28 ;  /* 0x0000001c0d007388 */ /* 0x008fe20000000a00 */
[----:B------:R-:W-:Y:S06]  /*0390*/  BAR.SYNC.DEFER_BLOCKING 0x0 ;  /* 0x0000000000007b1d */ /* 0x000fec0000010000 */
[----:B------:R-:W-:Y:S04]  /*03a0*/  LDS.64 R22, [R15] ;  /* 0x000000000f167984 */ /* 0x000fe80000000a00 */
[----:B------:R-:W0:Y:S04]  /*03b0*/  LDS.128 R8, [R17] ;  /* 0x0000000011087984 */ /* 0x000e280000000c00 */
[----:B------:R-:W1:Y:S01]  /*03c0*/  LDS.64 R26, [R15+0x100] ;  /* 0x000100000f1a7984 */ /* 0x000e620000000a00 */
[----:B0-----:R-:W-:-:S03]  /*03d0*/  DFMA R8, R8, R22, R24 ;  /* 0x000000160808722b */ /* 0x001fc60000000018 */
[----:B------:R-:W-:Y:S04]  /*03e0*/  LDS.64 R22, [R15+0x200] ;  /* 0x000200000f167984 */ /* 0x000fe80000000a00 */
[----:B------:R-:W-:Y:S01]  /*03f0*/  LDS.64 R24, [R15+0x300] ;  /* 0x000300000f187984 */ /* 0x000fe20000000a00 */
[----:B-1----:R-:W-:-:S03]  /*0400*/  DFMA R26, R26, R10, R8 ;  /* 0x0000000a1a1a722b */ /* 0x002fc60000000008 */
[----:B------:R-:W0:Y:S05]  /*0410*/  LDS.128 R8, [R17+0x10] ;  /* 0x0000100011087984 */ /* 0x000e2a0000000c00 */
[----:B0-----:R-:W-:Y:S01]  /*0420*/  DFMA R8, R8, R22, R26 ;  /* 0x000000160808722b */ /* 0x001fe2000000001a */
[----:B------:R-:W-:Y:S04]  /*0430*/  LDS.64 R22, [R15+0x400] ;  /* 0x000400000f167984 */ /* 0x000fe80000000a00 */
[----:B------:R-:W-:Y:S03]  /*0440*/  LDS.64 R26, [R15+0x500] ;  /* 0x000500000f1a7984 */ /* 0x000fe60000000a00 */
[----:B------:R-:W-:-:S02]  /*0450*/  DFMA R24, R24, R10, R8 ;  /* 0x0000000a1818722b */ /* 0x000fc40000000008 */
[----:B------:R-:W0:Y:S06]  /*0460*/  LDS.128 R8, [R17+0x20] ;  /* 0x0000200011087984 */ /* 0x000e2c0000000c00 */
        /* <DEDUP_REMOVED lines=65> */
[----:B0-----:R-:W-:-:S08]  /*0880*/  DFMA R8, R8, R22, R26 ;  /* 0x000000160808722b */ /* 0x001fd0000000001a */
[----:B------:R-:W-:Y:S01]  /*0890*/  DFMA R24, R24, R10, R8 ;  /* 0x0000000a1818722b */ /* 0x000fe20000000008 */
[----:B------:R-:W-:Y:S06]  /*08a0*/  BAR.SYNC.DEFER_BLOCKING 0x0 ;  /* 0x0000000000007b1d */ /* 0x000fec0000010000 */
[----:B------:R-:W-:Y:S05]  /*08b0*/  @P0 BRA `(.L_x_2) ;  /* 0xfffffff800740947 */ /* 0x000fea000383ffff */
.L_x_1:
[----:B------:R-:W-:Y:S02]  /*08c0*/  SHF.R.S32.HI R3, RZ, 0x1f, R20 ;  /* 0x0000001fff037819 */ /* 0x000fe40000011414 */
[----:B------:R-:W-:-:S04]  /*08d0*/  ISETP.GT.U32.AND P0, PT, R18, R20, PT ;  /* 0x000000141200720c */ /* 0x000fc80003f04070 */
[----:B------:R-:W-:-:S04]  /*08e0*/  ISETP.GT.U32.AND.EX P0, PT, RZ, R3, PT, P0 ;  /* 0x00000003ff00720c */ /* 0x000fc80003f04100 */
[----:B------:R-:W-:Y:S02]  /*08f0*/  SEL R5, R18, R20, P0 ;  /* 0x0000001412057207 */ /* 0x000fe40000000000 */
[----:B------:R-:W-:Y:S02]  /*0900*/  SEL R0, R3, RZ, !P0 ;  /* 0x000000ff03007207 */ /* 0x000fe40004000000 */
[----:B------:R-:W-:-:S04]  /*0910*/  ISETP.GE.U32.AND P0, PT, R5, R6, PT ;  /* 0x000000060500720c */ /* 0x000fc80003f06070 */
[----:B------:R-:W-:-:S13]  /*0920*/  ISETP.GE.U32.AND.EX P0, PT, R0, R7, PT, P0 ;  /* 0x000000070000720c */ /* 0x000fda0003f06100 */
[----:B------:R-:W-:Y:S05]  /*0930*/  @P0 EXIT ;  /* 0x000000000000094d */ /* 0x000fea0003800000 */
[----:B------:R-:W0:Y:S01]  /*0940*/  LDCU.64 UR4, c[0x0][0x390] ;  /* 0x00007200ff0477ac */ /* 0x000e220008000a00 */
[----:B------:R-:W-:-:S04]  /*0950*/  IMAD.MOV.U32 R2, RZ, RZ, R20 ;  /* 0x000000ffff027224 */ /* 0x000fc800078e0014 */
[----:B------:R-:W-:-:S04]  /*0960*/  IMAD.WIDE.U32 R2, R18, R6, R2 ;  /* 0x0000000612027225 */ /* 0x000fc800078e0002 */
[----:B------:R-:W-:Y:S01]  /*0970*/  IMAD R7, R18, R7, R3 ;  /* 0x0000000712077224 */ /* 0x000fe200078e0203 */
[----:B0-----:R-:W-:-:S04]  /*0980*/  LEA R4, P0, R2, UR4, 0x3 ;  /* 0x0000000402047c11 */ /* 0x001fc8000f8018ff */
[----:B------:R-:W-:-:S05]  /*0990*/  LEA.HI.X R5, R2, UR5, R7, 0x3, P0 ;  /* 0x0000000502057c11 */ /* 0x000fca00080f1c07 */
[----:B------:R-:W-:Y:S01]  /*09a0*/  STG.E.64 desc[UR8][R4.64], R24 ;  /* 0x0000001804007986 */ /* 0x000fe2000c101b08 */
[----:B------:R-:W-:Y:S05]  /*09b0*/  EXIT ;  /* 0x000000000000794d */ /* 0x000fea0003800000 */
.L_x_3:
        /* <DEDUP_REMOVED lines=12> */
.L_x_11:


//--------------------- .text._Z12naive_kernelPdS_S_m --------------------------
	.section	.text._Z12naive_kernelPdS_S_m,"ax",@progbits
	.align	128
        .global         _Z12naive_kernelPdS_S_m
        .type           _Z12naive_kernelPdS_S_m,@function
        .size           _Z12naive_kernelPdS_S_m,(.L_x_12 - _Z12naive_kernelPdS_S_m)
        .other          _Z12naive_kernelPdS_S_m,@"STO_CUDA_ENTRY STV_DEFAULT"
_Z12naive_kernelPdS_S_m:
.text._Z12naive_kernelPdS_S_m:
[----:B------:R-:W-:Y:S01]  /*0000*/  LDC R1, c[0x0][0x37c] ;  /* 0x0000df00ff017b82 */ /* 0x000fe20000000800 */
[----:B------:R-:W0:Y:S07]  /*0010*/  S2R R9, SR_TID.X ;  /* 0x0000000000097919 */ /* 0x000e2e0000002100 */
[----:B------:R-:W0:Y:S01]  /*0020*/  LDC R8, c[0x0][0x360] ;  /* 0x0000d800ff087b82 */ /* 0x000e220000000800 */
[----:B------:R-:W1:Y:S07]  /*0030*/  S2R R0, SR_TID.Y ;  /* 0x0000000000007919 */ /* 0x000e6e0000002200 */
[----:B------:R-:W0:Y:S08]  /*0040*/  S2UR UR4, SR_CTAID.X ;  /* 0x00000000000479c3 */ /* 0x000e300000002500 */
[----:B------:R-:W1:Y:S08]  /*0050*/  S2UR UR5, SR_CTAID.Y ;  /* 0x00000000000579c3 */ /* 0x000e700000002600 */
[----:B------:R-:W1:Y:S08]  /*0060*/  LDC R25, c[0x0][0x364] ;  /* 0x0000d900ff197b82 */ /* 0x000e700000000800 */
[----:B------:R-:W2:Y:S01]  /*0070*/  LDC.64 R10, c[0x0][0x398] ;  /* 0x0000e600ff0a7b82 */ /* 0x000ea20000000a00 */
[----:B0-----:R-:W-:-:S05]  /*0080*/  IMAD R8, R8, UR4, R9 ;  /* 0x0000000408087c24 */ /* 0x001fca000f8e0209 */
[----:B------:R-:W-:Y:S01]  /*0090*/  SHF.R.S32.HI R9, RZ, 0x1f, R8 ;  /* 0x0000001fff097819 */ /* 0x000fe20000011408 */
[----:B-1----:R-:W-:-:S05]  /*00a0*/  IMAD R25, R25, UR5, R0 ;  /* 0x0000000519197c24 */ /* 0x002fca000f8e0200 */
[----:B------:R-:W-:-:S04]  /*00b0*/  ISETP.GT.U32.AND P0, PT, R25, R8, PT ;  /* 0x000000081900720c */ /* 0x000fc80003f04070 */
[----:B------:R-:W-:-:S04]  /*00c0*/  ISETP.GT.U32.AND.EX P0, PT, RZ, R9, PT, P0 ;  /* 0x00000009ff00720c */ /* 0x000fc80003f04100 */
[----:B------:R-:W-:Y:S02]  /*00d0*/  SEL R3, R25, R8, P0 ;  /* 0x0000000819037207 */ /* 0x000fe40000000000 */
[----:B------:R-:W-:Y:S02]  /*00e0*/  SEL R0, R9, RZ, !P0 ;  /* 0x000000ff09007207 */ /* 0x000fe40004000000 */
[----:B--2---:R-:W-:-:S04]  /*00f0*/  ISETP.GE.U32.AND P0, PT, R3, R10, PT ;  /* 0x0000000a0300720c */ /* 0x004fc80003f06070 */
[----:B------:R-:W-:-:S13]  /*0100*/  ISETP.GE.U32.AND.EX P0, PT, R0, R11, PT, P0 ;  /* 0x0000000b0000720c */ /* 0x000fda0003f06100 */
[----:B------:R-:W-:Y:S05]  /*0110*/  @P0 EXIT ;  /* 0x000000000000094d */ /* 0x000fea0003800000 */
[C---:B------:R-:W-:Y:S01]  /*0120*/  IADD3 R0, P0, PT, R10.reuse, -0x1, RZ ;  /* 0xffffffff0a007810 */ /* 0x040fe20007f1e0ff */
[----:B------:R-:W-:Y:S01]  /*0130*/  IMAD.WIDE.U32 R6, R25, R10, RZ ;  /* 0x0000000a19067225 */ /* 0x000fe200078e00ff */
[----:B------:R-:W-:Y:S01]  /*0140*/  LOP3.LUT R4, R10, 0x7, RZ, 0xc0, !PT ;  /* 0x000000070a047812 */ /* 0x000fe200078ec0ff */
[----:B------:R-:W-:Y:S01]  /*0150*/  UMOV UR4, URZ ;  /* 0x000000ff00047c82 */ /* 0x000fe20008000000 */
[----:B------:R-:W-:Y:S01]  /*0160*/  ISETP.GE.U32.AND P1, PT, R0, 0x7, PT ;  /* 0x000000070000780c */ /* 0x000fe20003f26070 */
[----:B------:R-:W0:Y:S01]  /*0170*/  LDCU.64 UR6, c[0x0][0x358] ;  /* 0x00006b00ff0677ac */ /* 0x000e220008000a00 */
[----:B------:R-:W-:Y:S01]  /*0180*/  IADD3.X R0, PT, PT, R11, -0x1, RZ, P0, !PT ;  /* 0xffffffff0b007810 */ /* 0x000fe200007fe4ff */
[----:B------:R-:W-:Y:S01]  /*0190*/  IMAD.MOV.U32 R5, RZ, RZ, RZ ;  /* 0x000000ffff057224 */ /* 0x000fe200078e00ff */
[----:B------:R-:W-:Y:S02]  /*01a0*/  ISETP.NE.U32.AND P0, PT, R4, RZ, PT ;  /* 0x000000ff0400720c */ /* 0x000fe40003f05070 */
[----:B------:R-:W-:-:S02]  /*01b0*/  CS2R R20, SRZ ;  /* 0x0000000000147805 */ /* 0x000fc4000001ff00 */
[----:B------:R-:W-:Y:S01]  /*01c0*/  ISETP.GE.U32.AND.EX P1, PT, R0, RZ, PT, P1 ;  /* 0x000000ff0000720c */ /* 0x000fe20003f26110 */
[----:B------:R-:W-:Y:S01]  /*01d0*/  IMAD R25, R25, R11, R7 ;  /* 0x0000000b19197224 */ /* 0x000fe200078e0207 */
[----:B------:R-:W-:-:S11]  /*01e0*/  ISETP.NE.AND.EX P0, PT, RZ, RZ, PT, P0 ;  /* 0x000000ffff00720c */ /* 0x000fd60003f05300 */
[----:B0-----:R-:W-:Y:S05]  /*01f0*/  @!P1 BRA `(.L_x_4) ;  /* 0x0000000400089947 */ /* 0x001fea0003800000 */
[----:B------:R-:W0:Y:S01]  /*0200*/  LDCU.128 UR8, c[0x0][0x380] ;  /* 0x00007000ff0877ac */ /* 0x000e220008000c00 */
[C---:B------:R-:W-:Y:S01]  /*0210*/  LOP3.LUT R5, R10.reuse, 0xfffffff8, RZ, 0xc0, !PT ;  /* 0xfffffff80a057812 */ /* 0x040fe200078ec0ff */
[C---:B------:R-:W-:Y:S01]  /*0220*/  IMAD.SHL.U32 R29, R10.reuse, 0x8, RZ ;  /* 0x000000080a1d7824 */ /* 0x040fe200078e00ff */
[C-C-:B------:R-:W-:Y:S01]  /*0230*/  SHF.L.U64.HI R24, R10.reuse, 0x6, R11.reuse ;  /* 0x000000060a187819 */ /* 0x140fe2000001020b */
[----:B------:R-:W1:Y:S01]  /*0240*/  LDCU UR4, c[0x0][0x39c] ;  /* 0x00007380ff0477ac */ /* 0x000e620008000800 */
[----:B------:R-:W-:Y:S02]  /*0250*/  SHF.L.U64.HI R26, R10, 0x3, R11 ;  /* 0x000000030a1a7819 */ /* 0x000fe4000001020b */
[----:B------:R-:W-:Y:S01]  /*0260*/  CS2R R20, SRZ ;  /* 0x0000000000147805 */ /* 0x000fe2000001ff00 */
[----:B------:R-:W-:Y:S01]  /*0270*/  IMAD.MOV.U32 R3, RZ, RZ, R5 ;  /* 0x000000ffff037224 */ /* 0x000fe200078e0005 */
[----:B0-----:R-:W-:Y:S02]  /*0280*/  LEA R0, P1, R8, UR10, 0x3 ;  /* 0x0000000a08007c11 */ /* 0x001fe4000f8218ff */
[----:B------:R-:W-:-:S02]  /*0290*/  LEA R14, P2, R6, UR8, 0x3 ;  /* 0x00000008060e7c11 */ /* 0x000fc4000f8418ff */
[----:B------:R-:W-:Y:S01]  /*02a0*/  LEA.HI.X R27, R8, UR11, R9, 0x3, P1 ;  /* 0x0000000b081b7c11 */ /* 0x000fe200088f1c09 */
[----:B-1----:R-:W-:Y:S01]  /*02b0*/  IMAD.U32 R2, RZ, RZ, UR4 ;  /* 0x00000004ff027e24 */ /* 0x002fe2000f8e00ff */
[----:B------:R-:W-:Y:S02]  /*02c0*/  LEA.HI.X R15, R6, UR9, R25, 0x3, P2 ;  /* 0x00000009060f7c11 */ /* 0x000fe400090f1c19 */
[----:B------:R-:W-:-:S05]  /*02d0*/  IADD3 R14, P1, PT, R14, 0x20, RZ ;  /* 0x000000200e0e7810 */ /* 0x000fca0007f3e0ff */
[----:B------:R-:W-:-:S08]  /*02e0*/  IMAD.X R15, RZ, RZ, R15, P1 ;  /* 0x000000ffff0f7224 */ /* 0x000fd000008e060f */
.L_x_5:
[----:B------:R-:W-:Y:S02]  /*02f0*/  IMAD.MOV.U32 R12, RZ, RZ, R14 ;  /* 0x000000ffff0c7224 */ /* 0x000fe400078e000e */
[----:B------:R-:W-:Y:S02]  /*0300*/  IMAD.MOV.U32 R13, RZ, RZ, R15 ;  /* 0x000000ffff0d7224 */ /* 0x000fe400078e000f */
[----:B------:R-:W-:Y:S02]  /*0310*/  IMAD.MOV.U32 R14, RZ, RZ, R0 ;  /* 0x000000ffff0e7224 */ /* 0x000fe400078e0000 */
[----:B------:R-:W-:-:S05]  /*0320*/  IMAD.MOV.U32 R15, RZ, RZ, R27 ;  /* 0x000000ffff0f7224 */ /* 0x000fca00078e001b */
[----:B------:R-:W2:Y:S04]  /*0330*/  LDG.E.64 R16, desc[UR6][R14.64] ;  /* 0x000000060e107981 */ /* 0x000ea8000c1e1b00 */
[----:B------:R-:W2:Y:S01]  /*0340*/  LDG.E.64 R14, desc[UR6][R12.64+-0x20] ;  /* 0xffffe0060c0e7981 */ /* 0x000ea2000c1e1b00 */
[----:B------:R-:W-:-:S05]  /*0350*/  IADD3 R22, P1, PT, R0, R29, RZ ;  /* 0x0000001d00167210 */ /* 0x000fca0007f3e0ff */
[----:B------:R-:W-:-:S05]  /*0360*/  IMAD.X R23, R27, 0x1, R26, P1 ;  /* 0x000000011b177824 */ /* 0x000fca00008e061a */
[----:B------:R-:W3:Y:S01]  /*0370*/  LDG.E.64 R18, desc[UR6][R22.64] ;  /* 0x0000000616127981 */ /* 0x000ee2000c1e1b00 */
[----:B--2---:R-:W-:-:S03]  /*0380*/  DFMA R16, R14, R16, R20 ;  /* 0x000000100e10722b */ /* 0x004fc60000000014 */
[----:B------:R-:W3:Y:S01]  /*0390*/  LDG.E.64 R14, desc[UR6][R12.64+-0x18] ;  /* 0xffffe8060c0e7981 */ /* 0x000ee2000c1e1b00 */
[----:B------:R-:W-:-:S05]  /*03a0*/  IADD3 R20, P1, PT, R22, R29, RZ ;  /* 0x0000001d16147210 */ /* 0x000fca0007f3e0ff */
[----:B------:R-:W-:Y:S01]  /*03b0*/  IMAD.X R21, R23, 0x1, R26, P1 ;  /* 0x0000000117157824 */ /* 0x000fe200008e061a */
[----:B---3--:R-:W-:-:S04]  /*03c0*/  DFMA R18, R14, R18, R16 ;  /* 0x000000120e12722b */ /* 0x008fc80000000010 */
[----:B------:R0:W2:Y:S04]  /*03d0*/  LDG.E.64 R16, desc[UR6][R20.64] ;  /* 0x0000000614107981 */ /* 0x0000a8000c1e1b00 */
[----:B------:R-:W2:Y:S01]  /*03e0*/  LDG.E.64 R14, desc[UR6][R12.64+-0x10] ;  /* 0xfffff0060c0e7981 */ /* 0x000ea2000c1e1b00 */
[----:B0-----:R-:W-:-:S05]  /*03f0*/  IADD3 R20, P1, PT, R20, R29, RZ ;  /* 0x0000001d14147210 */ /* 0x001fca0007f3e0ff */
[----:B------:R-:W-:Y:S01]  /*0400*/  IMAD.X R21, R21, 0x1, R26, P1 ;  /* 0x0000000115157824 */ /* 0x000fe200008e061a */
[----:B--2---:R-:W-:-:S04]  /*0410*/  DFMA R16, R14, R16, R18 ;  /* 0x000000100e10722b */ /* 0x004fc80000000012 */
[----:B------:R0:W2:Y:S04]  /*0420*/  LDG.E.64 R18, desc[UR6][R20.64] ;  /* 0x0000000614127981 */ /* 0x0000a8000c1e1b00 */
[----:B------:R-:W2:Y:S01]  /*0430*/  LDG.E.64 R14, desc[UR6][R12.64+-0x8] ;  /* 0xfffff8060c0e7981 */ /* 0x000ea2000c1e1b00 */
[----:B------:R-:W-:-:S05]  /*0440*/  IADD3 R22, P1, PT, R20, R29, RZ ;  /* 0x0000001d14167210 */ /* 0x000fca0007f3e0ff */
[----:B------:R-:W-:Y:S01]  /*0450*/  IMAD.X R23, R21, 0x1, R26, P1 ;  /* 0x0000000115177824 */ /* 0x000fe200008e061a */
[----:B0-----:R-:W-:Y:S01]  /*0460*/  IADD3 R20, P1, PT, R22, R29, RZ ;  /* 0x0000001d16147210 */ /* 0x001fe20007f3e0ff */
[----:B--2---:R-:W-:-:S03]  /*0470*/  DFMA R18, R14, R18, R16 ;  /* 0x000000120e12722b */ /* 0x004fc60000000010 */
[----:B------:R-:W2:Y:S04]  /*0480*/  LDG.E.64 R14, desc[UR6][R22.64] ;  /* 0x00000006160e7981 */ /* 0x000ea8000c1e1b00 */
[----:B------:R-:W2:Y:S01]  /*0490*/  LDG.E.64 R16, desc[UR6][R12.64] ;  /* 0x000000060c107981 */ /* 0x000ea2000c1e1b00 */
[----:B------:R-:W-:-:S03]  /*04a0*/  IMAD.X R21, R23, 0x1, R26, P1 ;  /* 0x0000000117157824 */ /* 0x000fc600008e061a */
[----:B------:R-:W3:Y:S01]  /*04b0*/  LDG.E.64 R22, desc[UR6][R12.64+0x10] ;  /* 0x000010060c167981 */ /* 0x000ee2000c1e1b00 */
[----:B--2---:R-:W-:-:S03]  /*04c0*/  DFMA R18, R16, R14, R18 ;  /* 0x0000000e1012722b */ /* 0x004fc60000000012 */
[----:B------:R-:W2:Y:S04]  /*04d0*/  LDG.E.64 R14, desc[UR6][R20.64] ;  /* 0x00000006140e7981 */ /* 0x000ea8000c1e1b00 */
[----:B------:R-:W2:Y:S02]  /*04e0*/  LDG.E.64 R16, desc[UR6][R12.64+0x8] ;  /* 0x000008060c107981 */ /* 0x000ea4000c1e1b00 */
[----:B--2---:R-:W-:Y:S01]  /*04f0*/  DFMA R14, R16, R14, R18 ;  /* 0x0000000e100e722b */ /* 0x004fe20000000012 */
[----:B------:R-:W-:-:S05]  /*0500*/  IADD3 R16, P1, PT, R20, R29, RZ ;  /* 0x0000001d14107210 */ /* 0x000fca0007f3e0ff */
[----:B------:R-:W-:Y:S01]  /*0510*/  IMAD.X R17, R21, 0x1, R26, P1 ;  /* 0x0000000115117824 */ /* 0x000fe200008e061a */
[----:B------:R-:W-:-:S04]  /*0520*/  IADD3 R18, P1, PT, R16, R29, RZ ;  /* 0x0000001d10127210 */ /* 0x000fc80007f3e0ff */
[----:B------:R-:W3:Y:S01]  /*0530*/  LDG.E.64 R20, desc[UR6][R16.64] ;  /* 0x0000000610147981 */ /* 0x000ee2000c1e1b00 */
[----:B------:R-:W-:-:S06]  /*0540*/  IMAD.X R19, R17, 0x1, R26, P1 ;  /* 0x0000000111137824 */ /* 0x000fcc00008e061a */
[----:B------:R-:W2:Y:S04]  /*0550*/  LDG.E.64 R18, desc[UR6][R18.64] ;  /* 0x0000000612127981 */ /* 0x000ea8000c1e1b00 */
[----:B------:R-:W2:Y:S01]  /*0560*/  LDG.E.64 R16, desc[UR6][R12.64+0x18] ;  /* 0x000018060c107981 */ /* 0x000ea2000c1e1b00 */
[----:B------:R-:W-:-:S04]  /*0570*/  IADD3 R3, P1, PT, R3, -0x8, RZ ;  /* 0xfffffff803037810 */ /* 0x000fc80007f3e0ff */
[----:B------:R-:W-:Y:S02]  /*0580*/  IADD3.X R2, PT, PT, R2, -0x1, RZ, P1, !PT ;  /* 0xffffffff02027810 */ /* 0x000fe40000ffe4ff */
[----:B------:R-:W-:-:S04]  /*0590*/  ISETP.NE.U32.AND P1, PT, R3, RZ, PT ;  /* 0x000000ff0300720c */ /* 0x000fc80003f25070 */
[----:B------:R-:W-:Y:S02]  /*05a0*/  ISETP.NE.AND.EX P1, PT, R2, RZ, PT, P1 ;  /* 0x000000ff0200720c */ /* 0x000fe40003f25310 */
[----:B------:R-:W-:-:S05]  /*05b0*/  LEA R0, P2, R10, R0, 0x6 ;  /* 0x000000000a007211 */ /* 0x000fca00078430ff */
[----:B------:R-:W-:Y:S01]  /*05c0*/  IMAD.X R27, R27, 0x1, R24, P2 ;  /* 0x000000011b1b7824 */ /* 0x000fe200010e0618 */
[----:B---3--:R-:W-:Y:S01]  /*05d0*/  DFMA R20, R22, R20, R14 ;  /* 0x000000141614722b */ /* 0x008fe2000000000e */
[----:B------:R-:W-:-:S05]  /*05e0*/  IADD3 R14, P3, PT, R12, 0x40, RZ ;  /* 0x000000400c0e7810 */ /* 0x000fca0007f7e0ff */
[----:B------:R-:W-:Y:S02]  /*05f0*/  IMAD.X R15, RZ, RZ, R13, P3 ;  /* 0x000000ffff0f7224 */ /* 0x000fe400018e060d */
[----:B--2---:R-:W-:Y:S01]  /*0600*/  DFMA R20, R16, R18, R20 ;  /* 0x000000121014722b */ /* 0x004fe20000000014 */
[----:B------:R-:W-:Y:S10]  /*0610*/  @P1 BRA `(.L_x_5) ;  /* 0xfffffffc00341947 */ /* 0x000ff4000383ffff */
.L_x_4:
[----:B------:R-:W-:Y:S05]  /*0620*/  @!P0 BRA `(.L_x_6) ;  /* 0x0000000400c08947 */ /* 0x000fea0003800000 */
[----:B------:R-:W-:Y:S02]  /*0630*/  ISETP.GE.U32.AND P1, PT, R4, 0x4, PT ;  /* 0x000000040400780c */ /* 0x000fe40003f26070 */
[----:B------:R-:W-:Y:S02]  /*0640*/  LOP3.LUT R0, R10, 0x3, RZ, 0xc0, !PT ;  /* 0x000000030a007812 */ /* 0x000fe400078ec0ff */
[----:B------:R-:W-:Y:S02]  /*0650*/  ISETP.GE.U32.AND.EX P1, PT, RZ, RZ, PT, P1 ;  /* 0x000000ffff00720c */ /* 0x000fe40003f26110 */
[----:B------:R-:W-:-:S04]  /*0660*/  ISETP.NE.U32.AND P0, PT, R0, RZ, PT ;  /* 0x000000ff0000720c */ /* 0x000fc80003f05070 */
[----:B------:R-:W-:-:S07]  /*0670*/  ISETP.NE.AND.EX P0, PT, RZ, RZ, PT, P0 ;  /* 0x000000ffff00720c */ /* 0x000fce0003f05300 */
[----:B------:R-:W-:Y:S06]  /*0680*/  @!P1 BRA `(.L_x_7) ;  /* 0x0000000000d09947 */ /* 0x000fec0003800000 */
[----:B------:R-:W0:Y:S01]  /*0690*/  LDCU.128 UR8, c[0x0][0x380] ;  /* 0x00007000ff0877ac */ /* 0x000e220008000c00 */
[----:B------:R-:W-:Y:S01]  /*06a0*/  IMAD R2, R10, UR4, RZ ;  /* 0x000000040a027c24 */ /* 0x000fe2000f8e02ff */
[----:B------:R-:W-:-:S03]  /*06b0*/  IADD3 R4, P1, PT, R5, R6, RZ ;  /* 0x0000000605047210 */ /* 0x000fc60007f3e0ff */
[----:B------:R-:W-:Y:S01]  /*06c0*/  IMAD R15, R5, R11, R2 ;  /* 0x0000000b050f7224 */ /* 0x000fe200078e0202 */
[----:B------:R-:W-:Y:S01]  /*06d0*/  IADD3.X R13, PT, PT, R25, UR4, RZ, P1, !PT ;  /* 0x00000004190d7c10 */ /* 0x000fe20008ffe4ff */
[----:B------:R-:W-:-:S04]  /*06e0*/  IMAD.WIDE.U32 R2, R5, R10, R8 ;  /* 0x0000000a05027225 */ /* 0x000fc800078e0008 */
[----:B------:R-:W-:Y:S01]  /*06f0*/  IMAD.IADD R3, R3, 0x1, R15 ;  /* 0x0000000103037824 */ /* 0x000fe200078e020f */
[----:B0-----:R-:W-:Y:S02]  /*0700*/  LEA R12, P1, R4, UR8, 0x3 ;  /* 0x00000008040c7c11 */ /* 0x001fe4000f8218ff */
[----:B------:R-:W-:Y:S02]  /*0710*/  LEA R14, P2, R2, UR10, 0x3 ;  /* 0x0000000a020e7c11 */ /* 0x000fe4000f8418ff */
[----:B------:R-:W-:Y:S02]  /*0720*/  LEA.HI.X R13, R4, UR9, R13, 0x3, P1 ;  /* 0x00000009040d7c11 */ /* 0x000fe400088f1c0d */
[----:B------:R-:W-:-:S04]  /*0730*/  LEA.HI.X R15, R2, UR11, R3, 0x3, P2 ;  /* 0x0000000b020f7c11 */ /* 0x000fc800090f1c03 */
[----:B------:R-:W2:Y:S04]  /*0740*/  LDG.E.64 R12, desc[UR6][R12.64] ;  /* 0x000000060c0c7981 */ /* 0x000ea8000c1e1b00 */
[----:B------:R-:W2:Y:S01]  /*0750*/  LDG.E.64 R14, desc[UR6][R14.64] ;  /* 0x000000060e0e7981 */ /* 0x000ea2000c1e1b00 */
[C---:B------:R-:W-:Y:S02]  /*0760*/  VIADD R27, R5.reuse, 0x1 ;  /* 0x00000001051b7836 */ /* 0x040fe40000000000 */
[----:B------:R-:W-:Y:S02]  /*0770*/  VIADD R23, R5, 0x2 ;  /* 0x0000000205177836 */ /* 0x000fe40000000000 */
[----:B------:R-:W-:-:S04]  /*0780*/  IMAD.WIDE.U32 R2, R27, R10, R8 ;  /* 0x0000000a1b027225 */ /* 0x000fc800078e0008 */
[----:B------:R-:W-:Y:S01]  /*0790*/  IMAD R3, R27, R11, R3 ;  /* 0x0000000b1b037224 */ /* 0x000fe200078e0203 */
[----:B------:R-:W-:Y:S01]  /*07a0*/  LEA R18, P1, R2, UR10, 0x3 ;  /* 0x0000000a02127c11 */ /* 0x000fe2000f8218ff */
[----:B------:R-:W-:-:S03]  /*07b0*/  IMAD.WIDE.U32 R16, R23, R10, R8 ;  /* 0x0000000a17107225 */ /* 0x000fc600078e0008 */
[----:B------:R-:W-:Y:S01]  /*07c0*/  LEA.HI.X R19, R2, UR11, R3, 0x3, P1 ;  /* 0x0000000b02137c11 */ /* 0x000fe200088f1c03 */
[----:B------:R-:W-:Y:S01]  /*07d0*/  IMAD R3, R23, R11, R17 ;  /* 0x0000000b17037224 */ /* 0x000fe200078e0211 */
[----:B------:R-:W-:-:S04]  /*07e0*/  LEA R2, P1, R16, UR10, 0x3 ;  /* 0x0000000a10027c11 */ /* 0x000fc8000f8218ff */
[----:B------:R-:W-:Y:S01]  /*07f0*/  LEA.HI.X R3, R16, UR11, R3, 0x3, P1 ;  /* 0x0000000b10037c11 */ /* 0x000fe200088f1c03 */
[----:B------:R-:W3:Y:S01]  /*0800*/  LDG.E.64 R18, desc[UR6][R18.64] ;  /* 0x0000000612127981 */ /* 0x000ee2000c1e1b00 */
[----:B------:R-:W-:-:S04]  /*0810*/  IADD3 R4, P1, PT, R27, R6, RZ ;  /* 0x000000061b047210 */ /* 0x000fc80007f3e0ff */
[----:B------:R-:W4:Y:S01]  /*0820*/  LDG.E.64 R2, desc[UR6][R2.64] ;  /* 0x0000000602027981 */ /* 0x000f22000c1e1b00 */
[----:B--2---:R-:W-:Y:S01]  /*0830*/  DFMA R20, R12, R14, R20 ;  /* 0x0000000e0c14722b */ /* 0x004fe20000000014 */
[----:B------:R-:W-:Y:S01]  /*0840*/  IMAD.X R13, RZ, RZ, R25, P1 ;  /* 0x000000ffff0d7224 */ /* 0x000fe200008e0619 */
[----:B------:R-:W-:Y:S01]  /*0850*/  IADD3 R14, P2, PT, R23, R6, RZ ;  /* 0x00000006170e7210 */ /* 0x000fe20007f5e0ff */
[----:B------:R-:W-:Y:S01]  /*0860*/  VIADD R15, R5, 0x3 ;  /* 0x00000003050f7836 */ /* 0x000fe20000000000 */
[----:B------:R-:W-:-:S03]  /*0870*/  LEA R12, P1, R4, UR8, 0x3 ;  /* 0x00000008040c7c11 */ /* 0x000fc6000f8218ff */
[----:B------:R-:W-:Y:S01]  /*0880*/  IMAD.X R17, RZ, RZ, R25, P2 ;  /* 0x000000ffff117224 */ /* 0x000fe200010e0619 */
[----:B------:R-:W-:Y:S01]  /*0890*/  LEA.HI.X R13, R4, UR9, R13, 0x3, P1 ;  /* 0x00000009040d7c11 */ /* 0x000fe200088f1c0d */
[C---:B------:R-:W-:Y:S01]  /*08a0*/  IMAD.WIDE.U32 R22, R15.reuse, R10, R8 ;  /* 0x0000000a0f167225 */ /* 0x040fe200078e0008 */
[C---:B------:R-:W-:Y:S02]  /*08b0*/  LEA R16, P2, R14.reuse, UR8, 0x3 ;  /* 0x000000080e107c11 */ /* 0x040fe4000f8418ff */
[C---:B------:R-:W-:Y:S01]  /*08c0*/  IADD3 R4, P1, PT, R15.reuse, R6, RZ ;  /* 0x000000060f047210 */ /* 0x040fe20007f3e0ff */
[----:B------:R-:W-:Y:S01]  /*08d0*/  IMAD R15, R15, R11, R23 ;  /* 0x0000000b0f0f7224 */ /* 0x000fe200078e0217 */
[----:B------:R-:W-:Y:S01]  /*08e0*/  LEA.HI.X R17, R14, UR9, R17, 0x3, P2 ;  /* 0x000000090e117c11 */ /* 0x000fe200090f1c11 */
[----:B------:R-:W3:Y:S01]  /*08f0*/  LDG.E.64 R12, desc[UR6][R12.64] ;  /* 0x000000060c0c7981 */ /* 0x000ee2000c1e1b00 */
[----:B------:R-:W-:Y:S01]  /*0900*/  LEA R14, P2, R22, UR10, 0x3 ;  /* 0x0000000a160e7c11 */ /* 0x000fe2000f8418ff */
[----:B------:R-:W-:-:S03]  /*0910*/  IMAD.X R23, RZ, RZ, R25, P1 ;  /* 0x000000ffff177224 */ /* 0x000fc600008e0619 */
[----:B------:R-:W-:Y:S01]  /*0920*/  LEA.HI.X R15, R22, UR11, R15, 0x3, P2 ;  /* 0x0000000b160f7c11 */ /* 0x000fe200090f1c0f */
[----:B------:R-:W4:Y:S01]  /*0930*/  LDG.E.64 R16, desc[UR6][R16.64] ;  /* 0x0000000610107981 */ /* 0x000f22000c1e1b00 */
[----:B------:R-:W-:-:S04]  /*0940*/  LEA R22, P2, R4, UR8, 0x3 ;  /* 0x0000000804167c11 */ /* 0x000fc8000f8418ff */
[----:B------:R-:W-:Y:S01]  /*0950*/  LEA.HI.X R23, R4, UR9, R23, 0x3, P2 ;  /* 0x0000000904177c11 */ /* 0x000fe200090f1c17 */
[----:B------:R-:W2:Y:S05]  /*0960*/  LDG.E.64 R14, desc[UR6][R14.64] ;  /* 0x000000060e0e7981 */ /* 0x000eaa000c1e1b00 */
[----:B------:R-:W2:Y:S01]  /*0970*/  LDG.E.64 R22, desc[UR6][R22.64] ;  /* 0x0000000616167981 */ /* 0x000ea2000c1e1b00 */
[----:B------:R-:W-:Y:S01]  /*0980*/  VIADD R5, R5, 0x4 ;  /* 0x0000000405057836 */ /* 0x000fe20000000000 */
[----:B------:R-:W-:Y:S01]  /*0990*/  UMOV UR4, URZ ;  /* 0x000000ff00047c82 */ /* 0x000fe20008000000 */
[----:B---3--:R-:W-:-:S08]  /*09a0*/  DFMA R20, R12, R18, R20 ;  /* 0x000000120c14722b */ /* 0x008fd00000000014 */
[----:B----4-:R-:W-:-:S08]  /*09b0*/  DFMA R20, R16, R2, R20 ;  /* 0x000000021014722b */ /* 0x010fd00000000014 */
[----:B--2---:R-:W-:-:S11]  /*09c0*/  DFMA R20, R22, R14, R20 ;  /* 0x0000000e1614722b */ /* 0x004fd60000000014 */
.L_x_7:
[----:B------:R-:W-:Y:S05]  /*09d0*/  @!P0 BRA `(.L_x_6) ;  /* 0x0000000000d48947 */ /* 0x000fea0003800000 */
[----:B------:R-:W-:Y:S02]  /*09e0*/  ISETP.NE.U32.AND P1, PT, R0, 0x1, PT ;  /* 0x000000010000780c */ /* 0x000fe40003f25070 */
[----:B------:R-:W-:Y:S02]  /*09f0*/  LOP3.LUT R2, R10, 0x1, RZ, 0xc0, !PT ;  /* 0x000000010a027812 */ /* 0x000fe400078ec0ff */
[----:B------:R-:W-:Y:S02]  /*0a00*/  ISETP.NE.AND.EX P1, PT, RZ, RZ, PT, P1 ;  /* 0x000000ffff00720c */ /* 0x000fe40003f25310 */
[----:B------:R-:W-:-:S04]  /*0a10*/  ISETP.NE.U32.AND P0, PT, R2, 0x1, PT ;  /* 0x000000010200780c */ /* 0x000fc80003f05070 */
[----:B------:R-:W-:-:S07]  /*0a20*/  ISETP.NE.U32.AND.EX P0, PT, RZ, RZ, PT, P0 ;  /* 0x000000ffff00720c */ /* 0x000fce0003f05100 */
[----:B------:R-:W-:Y:S06]  /*0a30*/  @!P1 BRA `(.L_x_8) ;  /* 0x0000000000789947 */ /* 0x000fec0003800000 */
[----:B------:R-:W0:Y:S01]  /*0a40*/  LDCU.128 UR8, c[0x0][0x380] ;  /* 0x00007000ff0877ac */ /* 0x000e220008000c00 */
[----:B------:R-:W-:Y:S01]  /*0a50*/  IMAD R2, R10, UR4, RZ ;  /* 0x000000040a027c24 */ /* 0x000fe2000f8e02ff */
[----:B------:R-:W-:Y:S01]  /*0a60*/  IADD3 R0, P2, PT, R5, R6, RZ ;  /* 0x0000000605007210 */ /* 0x000fe20007f5e0ff */
[----:B------:R-:W-:Y:S02]  /*0a70*/  IMAD.MOV.U32 R12, RZ, RZ, R8 ;  /* 0x000000ffff0c7224 */ /* 0x000fe400078e0008 */
[----:B------:R-:W-:Y:S01]  /*0a80*/  IMAD.MOV.U32 R13, RZ, RZ, R9 ;  /* 0x000000ffff0d7224 */ /* 0x000fe200078e0009 */
[----:B------:R-:W-:Y:S01]  /*0a90*/  IADD3.X R3, PT, PT, R25, UR4, RZ, P2, !PT ;  /* 0x0000000419037c10 */ /* 0x000fe200097fe4ff */
[C---:B------:R-:W-:Y:S02]  /*0aa0*/  IMAD R15, R5.reuse, R11, R2 ;  /* 0x0000000b050f7224 */ /* 0x040fe400078e0202 */
[----:B------:R-:W-:-:S04]  /*0ab0*/  IMAD.WIDE.U32 R16, R5, R10, R12 ;  /* 0x0000000a05107225 */ /* 0x000fc800078e000c */
[----:B------:R-:W-:Y:S02]  /*0ac0*/  VIADD R23, R5, 0x1 ;  /* 0x0000000105177836 */ /* 0x000fe40000000000 */
[----:B------:R-:W-:Y:S02]  /*0ad0*/  IMAD.IADD R15, R17, 0x1, R15 ;  /* 0x00000001110f7824 */ /* 0x000fe400078e020f */
[C---:B------:R-:W-:Y:S01]  /*0ae0*/  IMAD.WIDE.U32 R12, R23.reuse, R10, R12 ;  /* 0x0000000a170c7225 */ /* 0x040fe200078e000c */
[----:B0-----:R-:W-:Y:S02]  /*0af0*/  LEA R18, P2, R0, UR8, 0x3 ;  /* 0x0000000800127c11 */ /* 0x001fe4000f8418ff */
[----:B------:R-:W-:Y:S02]  /*0b00*/  LEA R14, P3, R16, UR10, 0x3 ;  /* 0x0000000a100e7c11 */ /* 0x000fe4000f8618ff */
[C---:B------:R-:W-:Y:S01]  /*0b10*/  IADD3 R4, P1, PT, R23.reuse, R6, RZ ;  /* 0x0000000617047210 */ /* 0x040fe20007f3e0ff */
[----:B------:R-:W-:Y:S01]  /*0b20*/  IMAD R23, R23, R11, R13 ;  /* 0x0000000b17177224 */ /* 0x000fe200078e020d */
[----:B------:R-:W-:-:S02]  /*0b30*/  LEA.HI.X R19, R0, UR9, R3, 0x3, P2 ;  /* 0x0000000900137c11 */ /* 0x000fc400090f1c03 */
[----:B------:R-:W-:Y:S01]  /*0b40*/  LEA.HI.X R15, R16, UR11, R15, 0x3, P3 ;  /* 0x0000000b100f7c11 */ /* 0x000fe200098f1c0f */
[----:B------:R-:W-:Y:S01]  /*0b50*/  IMAD.X R17, RZ, RZ, R25, P1 ;  /* 0x000000ffff117224 */ /* 0x000fe200008e0619 */
[----:B------:R-:W-:Y:S02]  /*0b60*/  LEA R2, P4, R4, UR8, 0x3 ;  /* 0x0000000804027c11 */ /* 0x000fe4000f8818ff */
[----:B------:R-:W-:Y:S01]  /*0b70*/  LEA R16, P1, R12, UR10, 0x3 ;  /* 0x0000000a0c107c11 */ /* 0x000fe2000f8218ff */
[----:B------:R-:W2:Y:S01]  /*0b80*/  LDG.E.64 R18, desc[UR6][R18.64] ;  /* 0x0000000612127981 */ /* 0x000ea2000c1e1b00 */
[----:B------:R-:W-:-:S03]  /*0b90*/  LEA.HI.X R3, R4, UR9, R17, 0x3, P4 ;  /* 0x0000000904037c11 */ /* 0x000fc6000a0f1c11 */
[----:B------:R-:W2:Y:S01]  /*0ba0*/  LDG.E.64 R14, desc[UR6][R14.64] ;  /* 0x000000060e0e7981 */ /* 0x000ea2000c1e1b00 */
[----:B------:R-:W-:-:S03]  /*0bb0*/  LEA.HI.X R17, R12, UR11, R23, 0x3, P1 ;  /* 0x0000000b0c117c11 */ /* 0x000fc600088f1c17 */
[----:B------:R-:W3:Y:S04]  /*0bc0*/  LDG.E.64 R2, desc[UR6][R2.64] ;  /* 0x0000000602027981 */ /* 0x000ee8000c1e1b00 */
[----:B------:R-:W3:Y:S01]  /*0bd0*/  LDG.E.64 R16, desc[UR6][R16.64] ;  /* 0x0000000610107981 */ /* 0x000ee2000c1e1b00 */
[----:B------:R-:W-:Y:S01]  /*0be0*/  VIADD R5, R5, 0x2 ;  /* 0x0000000205057836 */ /* 0x000fe20000000000 */
[----:B------:R-:W-:Y:S01]  /*0bf0*/  UMOV UR4, URZ ;  /* 0x000000ff00047c82 */ /* 0x000fe20008000000 */
[----:B--2---:R-:W-:-:S08]  /*0c00*/  DFMA R20, R18, R14, R20 ;  /* 0x0000000e1214722b */ /* 0x004fd00000000014 */
[----:B---3--:R-:W-:-:S11]  /*0c10*/  DFMA R20, R2, R16, R20 ;  /* 0x000000100214722b */ /* 0x008fd60000000014 */
.L_x_8:
[----:B------:R-:W-:Y:S05]  /*0c20*/  @P0 BRA `(.L_x_6) ;  /* 0x0000000000400947 */ /* 0x000fea0003800000 */
[----:B------:R-:W0:Y:S01]  /*0c30*/  LDCU.128 UR8, c[0x0][0x380] ;  /* 0x00007000ff0877ac */ /* 0x000e220008000c00 */
[----:B------:R-:W-:Y:S01]  /*0c40*/  IMAD.MOV.U32 R12, RZ, RZ, R8 ;  /* 0x000000ffff0c7224 */ /* 0x000fe200078e0008 */
[----:B------:R-:W-:Y:S01]  /*0c50*/  IADD3 R0, P0, PT, R5, R6, RZ ;  /* 0x0000000605007210 */ /* 0x000fe20007f1e0ff */
[----:B------:R-:W-:Y:S02]  /*0c60*/  IMAD.MOV.U32 R13, RZ, RZ, R9 ;  /* 0x000000ffff0d7224 */ /* 0x000fe400078e0009 */
[----:B------:R-:W-:Y:S01]  /*0c70*/  IMAD R2, R10, UR4, RZ ;  /* 0x000000040a027c24 */ /* 0x000fe2000f8e02ff */
[----:B------:R-:W-:Y:S01]  /*0c80*/  IADD3.X R3, PT, PT, R25, UR4, RZ, P0, !PT ;  /* 0x0000000419037c10 */ /* 0x000fe200087fe4ff */
[----:B------:R-:W-:-:S04]  /*0c90*/  IMAD.WIDE.U32 R12, R5, R10, R12 ;  /* 0x0000000a050c7225 */ /* 0x000fc800078e000c */
[----:B------:R-:W-:-:S04]  /*0ca0*/  IMAD R5, R5, R11, R2 ;  /* 0x0000000b05057224 */ /* 0x000fc800078e0202 */
[----:B------:R-:W-:Y:S01]  /*0cb0*/  IMAD.IADD R5, R13, 0x1, R5 ;  /* 0x000000010d057824 */ /* 0x000fe200078e0205 */
[----:B0-----:R-:W-:Y:S02]  /*0cc0*/  LEA R2, P1, R0, UR8, 0x3 ;  /* 0x0000000800027c11 */ /* 0x001fe4000f8218ff */
[----:B------:R-:W-:Y:S02]  /*0cd0*/  LEA R4, P0, R12, UR10, 0x3 ;  /* 0x0000000a0c047c11 */ /* 0x000fe4000f8018ff */
[----:B------:R-:W-:Y:S02]  /*0ce0*/  LEA.HI.X R3, R0, UR9, R3, 0x3, P1 ;  /* 0x0000000900037c11 */ /* 0x000fe400088f1c03 */
[----:B------:R-:W-:-:S04]  /*0cf0*/  LEA.HI.X R5, R12, UR11, R5, 0x3, P0 ;  /* 0x0000000b0c057c11 */ /* 0x000fc800080f1c05 */
[----:B------:R-:W2:Y:S04]  /*0d00*/  LDG.E.64 R2, desc[UR6][R2.64] ;  /* 0x0000000602027981 */ /* 0x000ea8000c1e1b00 */
[----:B------:R-:W2:Y:S02]  /*0d10*/  LDG.E.64 R4, desc[UR6][R4.64] ;  /* 0x0000000604047981 */ /* 0x000ea4000c1e1b00 */
[----:B--2---:R-:W-:-:S11]  /*0d20*/  DFMA R20, R2, R4, R20 ;  /* 0x000000040214722b */ /* 0x004fd60000000014 */
.L_x_6:
[----:B------:R-:W0:Y:S01]  /*0d30*/  LDCU.64 UR4, c[0x0][0x390] ;  /* 0x00007200ff0477ac */ /* 0x000e220008000a00 */
[----:B------:R-:W-:-:S05]  /*0d40*/  IADD3 R6, P0, PT, R8, R6, RZ ;  /* 0x0000000608067210 */ /* 0x000fca0007f1e0ff */
[----:B------:R-:W-:Y:S01]  /*0d50*/  IMAD.X R9, R9, 0x1, R25, P0 ;  /* 0x0000000109097824 */ /* 0x000fe200000e0619 */
[----:B0-----:R-:W-:-:S04]  /*0d60*/  LEA R2, P0, R6, UR4, 0x3 ;  /* 0x0000000406027c11 */ /* 0x001fc8000f8018ff */
[----:B------:R-:W-:-:S05]  /*0d70*/  LEA.HI.X R3, R6, UR5, R9, 0x3, P0 ;  /* 0x0000000506037c11 */ /* 0x000fca00080f1c09 */
[----:B------:R-:W-:Y:S01]  /*0d80*/  STG.E.64 desc[UR6][R2.64], R20 ;  /* 0x0000001402007986 */ /* 0x000fe2000c101b06 */
[----:B------:R-:W-:Y:S05]  /*0d90*/  EXIT ;  /* 0x000000000000794d */ /* 0x000fea0003800000 */
.L_x_9:
        /* <DEDUP_REMOVED lines=14> */
.L_x_12:


//--------------------- .nv.shared.reserved.0     --------------------------
	.section	.nv.shared.reserved.0,"aw",@nobits
	.weak		__nv_reservedSMEM_offset_0_alias
	.size		__nv_reservedSMEM_offset_0_alias, 0, 64
	.other		__nv_reservedSMEM_offset_0_alias,@"STO_CUDA_RESERVED_SHARED STV_DEFAULT"
__nv_reservedSMEM_offset_0_alias:
	.zero		0
	.zero		64


//--------------------- .nv.shared._Z14blocked_kernelPdS_S_m --------------------------
	.section	.nv.shared._Z14blocked_kernelPdS_S_m,"aw",@nobits
	.sectionflags	@""
	.align	8
.nv.shared._Z14blocked_kernelPdS_S_m:
	.zero		17408


//--------------------- .nv.constant0._Z11check_equalPdS_mPi --------------------------
	.section	.nv.constant0._Z11check_equalPdS_mPi,"a",@progbits
	.sectionflags	@""
	.align	4
.nv.constant0._Z11check_equalPdS_mPi:
	.zero		928


//--------------------- .nv.constant0._Z14blocked_kernelPdS_S_m --------------------------
	.section	.nv.constant0._Z14blocked_kernelPdS_S_m,"a",@progbits
	.sectionflags	@""
	.align	4
.nv.constant0._Z14blocked_kernelPdS_S_m:
	.zero		928


//--------------------- .nv.constant0._Z12naive_kernelPdS_S_m --------------------------
	.section	.nv.constant0._Z12naive_kernelPdS_S_m,"a",@progbits
	.sectionflags	@""
	.align	4
.nv.constant0._Z12naive_kernelPdS_S_m:
	.zero		928


//--------------------- SYMBOLS --------------------------

	.type		.nv.reservedSmem.offset0,@object
	.size		.nv.reservedSmem.offset0,0x4
	.type		.nv.reservedSmem.cap,@object
	.size		.nv.reservedSmem.cap,0x4
